	.target	sm_100a

	.elftype	@"ET_EXEC"


//--------------------- .note.nv.tkinfo           --------------------------
	.section	.note.nv.tkinfo,"",@"SHT_NOTE"
	.sectionflags	@"SHF_NOTE_NV_TKINFO"
	.tkinfo
        /*0018*/ 	.word	0x00000002
        /*0030*/ 	.string	""
        /*0030*/ 	.string	"ptxas"
        /*0030*/ 	.string	"Cuda compilation tools, release 13.0, V13.0.88"
        /*0030*/ 	.string	"Build cuda_13.0.r13.0/compiler.36424714_0"
        /*0030*/ 	.string	"-arch sm_100a -m 64 "



//--------------------- .note.nv.cuinfo           --------------------------
	.section	.note.nv.cuinfo,"",@"SHT_NOTE"
	.sectionflags	@"SHF_NOTE_NV_CUINFO"
        /*0018*/ 	.short	0x0002
        /*001a*/ 	.short	0x0064
        /*001c*/ 	.short	0x0082
	.zero		2


//--------------------- .nv.info                  --------------------------
	.section	.nv.info,"",@"SHT_CUDA_INFO"
	.align	4


	//----- nvinfo : EIATTR_REGCOUNT
	.align		4
        /*0000*/ 	.byte	0x04, 0x2f
        /*0002*/ 	.short	(.L_19 - .L_18)
	.align		4
.L_18:
        /*0004*/ 	.word	index@(_ZN7cutlass13device_kernelINS_4conv6kernel13ConvUniversalINS1_16ConvProblemShapeILNS1_8OperatorE1ELi3EEENS1_10collective14CollectiveConvINS1_47MainloopSm100TmaUmmaWarpSpecializedImplicitGemmILS5_1ELi8ELi3ELi1ELi2EN4cute5tupleIJNSA_1CILi1EEESD_SD_EEEEENSB_IJNSC_ILi64EEENSC_ILi128EEENSB_IJSG_EEEEEENS_6half_tESK_NSA_8TiledMMAINSA_8MMA_AtomIJNSA_20SM100_MMA_F16BF16_SSISK_SK_fLi64ELi128ELNSA_4UMMA5MajorE0ELSP_1ELNSO_7ScaleInE0ELSQ_0EEEEEENSA_6LayoutISE_NSB_IJNSC_ILi0EEESU_SU_EEEEENSB_IJNSA_10UnderscoreESX_SX_EEEEENS7_6detail27Sm100ImplicitGemmTileTraitsINSA_20SM90_TMA_LOAD_IM2COLENSA_14ComposedLayoutINSA_7SwizzleILi3ELi4ELi3EEENSA_18smem_ptr_flag_bitsILi16EEENST_INSB_IJNSC_ILi8EEESG_EEENSB_IJSG_SD_EEEEEEEvEENS11_INSA_13SM90_TMA_LOADENS13_IS15_S17_NST_INSB_IJSG_S18_EEENSB_IJSD_SG_EEEEEEEvEEEENS_8epilogue10collective18CollectiveEpilogueINS1L_23Sm100TmaWarpSpecializedILi4ELi2ELi16ELb1ELb0EEEJSJ_NSB_IJNST_ISG_SD_EENST_INSC_ILi32EEESD_EEEEESK_NSB_IJNSB_IJllllEEESD_SU_EEESK_S1V_NS1L_6fusion15FusionCallbacksIS1P_NS1W_17LinearCombinationISK_fSK_fLNS_15FloatRoundStyleE2EEESJ_S1T_JEEENSA_5SM1004TMEM4LOAD26SM100_TMEM_LOAD_16dp256b4xES12_NS13_INS14_ILi2ELi4ELi3EEES17_NST_INSB_IJS18_S1R_EEENSB_IJS1R_SD_EEEEEEENSA_17SM75_U32x4_LDSM_NENSA_21SM90_TMA_STORE_IM2COLES2A_NSA_17SM90_U32x4_STSM_NENSA_39AutoVectorizingCopyWithAssumedAlignmentILi128EEEEEEvvEEEEvNT_6ParamsE)
        /*0008*/ 	.word	0x0000004e


	//----- nvinfo : EIATTR_FRAME_SIZE
	.align		4
.L_19:
        /*000c*/ 	.byte	0x04, 0x11
        /*000e*/ 	.short	(.L_21 - .L_20)
	.align		4
.L_20:
        /*0010*/ 	.word	index@($__internal_2_$__cuda_sm10x_tcgen05_guardrail_trap_unallocated_columns_being_dealloced)
        /*0014*/ 	.word	0x00000008


	//----- nvinfo : EIATTR_FRAME_SIZE
	.align		4
.L_21:
        /*0018*/ 	.byte	0x04, 0x11
        /*001a*/ 	.short	(.L_23 - .L_22)
	.align		4
.L_22:
        /*001c*/ 	.word	index@($__internal_1_$__cuda_sm10x_tcgen05_guardrail_trap_phase_invalid_during_alloc)
        /*0020*/ 	.word	0x00000008


	//----- nvinfo : EIATTR_FRAME_SIZE
	.align		4
.L_23:
        /*0024*/ 	.byte	0x04, 0x11
        /*0026*/ 	.short	(.L_25 - .L_24)
	.align		4
.L_24:
        /*0028*/ 	.word	index@($__internal_0_$__cuda_sm10x_tcgen05_guardrail_trap_col_being_dealloced_not_returned_by_alloc)
        /*002c*/ 	.word	0x00000008


	//----- nvinfo : EIATTR_FRAME_SIZE
	.align		4
.L_25:
        /*0030*/ 	.byte	0x04, 0x11
        /*0032*/ 	.short	(.L_27 - .L_26)
	.align		4
.L_26:
        /*0034*/ 	.word	index@(_ZN7cutlass13device_kernelINS_4conv6kernel13ConvUniversalINS1_16ConvProblemShapeILNS1_8OperatorE1ELi3EEENS1_10collective14CollectiveConvINS1_47MainloopSm100TmaUmmaWarpSpecializedImplicitGemmILS5_1ELi8ELi3ELi1ELi2EN4cute5tupleIJNSA_1CILi1EEESD_SD_EEEEENSB_IJNSC_ILi64EEENSC_ILi128EEENSB_IJSG_EEEEEENS_6half_tESK_NSA_8TiledMMAINSA_8MMA_AtomIJNSA_20SM100_MMA_F16BF16_SSISK_SK_fLi64ELi128ELNSA_4UMMA5MajorE0ELSP_1ELNSO_7ScaleInE0ELSQ_0EEEEEENSA_6LayoutISE_NSB_IJNSC_ILi0EEESU_SU_EEEEENSB_IJNSA_10UnderscoreESX_SX_EEEEENS7_6detail27Sm100ImplicitGemmTileTraitsINSA_20SM90_TMA_LOAD_IM2COLENSA_14ComposedLayoutINSA_7SwizzleILi3ELi4ELi3EEENSA_18smem_ptr_flag_bitsILi16EEENST_INSB_IJNSC_ILi8EEESG_EEENSB_IJSG_SD_EEEEEEEvEENS11_INSA_13SM90_TMA_LOADENS13_IS15_S17_NST_INSB_IJSG_S18_EEENSB_IJSD_SG_EEEEEEEvEEEENS_8epilogue10collective18CollectiveEpilogueINS1L_23Sm100TmaWarpSpecializedILi4ELi2ELi16ELb1ELb0EEEJSJ_NSB_IJNST_ISG_SD_EENST_INSC_ILi32EEESD_EEEEESK_NSB_IJNSB_IJllllEEESD_SU_EEESK_S1V_NS1L_6fusion15FusionCallbacksIS1P_NS1W_17LinearCombinationISK_fSK_fLNS_15FloatRoundStyleE2EEESJ_S1T_JEEENSA_5SM1004TMEM4LOAD26SM100_TMEM_LOAD_16dp256b4xES12_NS13_INS14_ILi2ELi4ELi3EEES17_NST_INSB_IJS18_S1R_EEENSB_IJS1R_SD_EEEEEEENSA_17SM75_U32x4_LDSM_NENSA_21SM90_TMA_STORE_IM2COLES2A_NSA_17SM90_U32x4_STSM_NENSA_39AutoVectorizingCopyWithAssumedAlignmentILi128EEEEEEvvEEEEvNT_6ParamsE)
        /*0038*/ 	.word	0x00000008


	//----- nvinfo : EIATTR_MIN_STACK_SIZE
	.align		4
.L_27:
        /*003c*/ 	.byte	0x04, 0x12
        /*003e*/ 	.short	(.L_29 - .L_28)
	.align		4
.L_28:
        /*0040*/ 	.word	index@(_ZN7cutlass13device_kernelINS_4conv6kernel13ConvUniversalINS1_16ConvProblemShapeILNS1_8OperatorE1ELi3EEENS1_10collective14CollectiveConvINS1_47MainloopSm100TmaUmmaWarpSpecializedImplicitGemmILS5_1ELi8ELi3ELi1ELi2EN4cute5tupleIJNSA_1CILi1EEESD_SD_EEEEENSB_IJNSC_ILi64EEENSC_ILi128EEENSB_IJSG_EEEEEENS_6half_tESK_NSA_8TiledMMAINSA_8MMA_AtomIJNSA_20SM100_MMA_F16BF16_SSISK_SK_fLi64ELi128ELNSA_4UMMA5MajorE0ELSP_1ELNSO_7ScaleInE0ELSQ_0EEEEEENSA_6LayoutISE_NSB_IJNSC_ILi0EEESU_SU_EEEEENSB_IJNSA_10UnderscoreESX_SX_EEEEENS7_6detail27Sm100ImplicitGemmTileTraitsINSA_20SM90_TMA_LOAD_IM2COLENSA_14ComposedLayoutINSA_7SwizzleILi3ELi4ELi3EEENSA_18smem_ptr_flag_bitsILi16EEENST_INSB_IJNSC_ILi8EEESG_EEENSB_IJSG_SD_EEEEEEEvEENS11_INSA_13SM90_TMA_LOADENS13_IS15_S17_NST_INSB_IJSG_S18_EEENSB_IJSD_SG_EEEEEEEvEEEENS_8epilogue10collective18CollectiveEpilogueINS1L_23Sm100TmaWarpSpecializedILi4ELi2ELi16ELb1ELb0EEEJSJ_NSB_IJNST_ISG_SD_EENST_INSC_ILi32EEESD_EEEEESK_NSB_IJNSB_IJllllEEESD_SU_EEESK_S1V_NS1L_6fusion15FusionCallbacksIS1P_NS1W_17LinearCombinationISK_fSK_fLNS_15FloatRoundStyleE2EEESJ_S1T_JEEENSA_5SM1004TMEM4LOAD26SM100_TMEM_LOAD_16dp256b4xES12_NS13_INS14_ILi2ELi4ELi3EEES17_NST_INSB_IJS18_S1R_EEENSB_IJS1R_SD_EEEEEEENSA_17SM75_U32x4_LDSM_NENSA_21SM90_TMA_STORE_IM2COLES2A_NSA_17SM90_U32x4_STSM_NENSA_39AutoVectorizingCopyWithAssumedAlignmentILi128EEEEEEvvEEEEvNT_6ParamsE)
        /*0044*/ 	.word	0x00000008
.L_29:


//--------------------- .nv.compat                --------------------------
	.section	.nv.compat,"",@"SHT_CUDA_COMPAT_INFO"
	.align	4
        /*0000*/ 	.byte	0x02, 0x09, 0x01, 0x00, 0x02, 0x02, 0x02, 0x00, 0x02, 0x05, 0x05, 0x00, 0x03, 0x07, 0x01, 0x01
        /*0010*/ 	.byte	0x02, 0x03, 0x01, 0x00, 0x02, 0x06, 0x01, 0x00, 0x04, 0x0b, 0x08, 0x00, 0x09, 0x00, 0x00, 0x00
        /*0020*/ 	.byte	0x00, 0x00, 0x00, 0x00


//--------------------- .nv.info._ZN7cutlass13device_kernelINS_4conv6kernel13ConvUniversalINS1_16ConvProblemShapeILNS1_8OperatorE1ELi3EEENS1_10collective14CollectiveConvINS1_47MainloopSm100TmaUmmaWarpSpecializedImplicitGemmILS5_1ELi8ELi3ELi1ELi2EN4cute5tupleIJNSA_1CILi1EEESD_SD_EEEEENSB_IJNSC_ILi64EEENSC_ILi128EEENSB_IJSG_EEEEEENS_6half_tESK_NSA_8TiledMMAINSA_8MMA_AtomIJNSA_20SM100_MMA_F16BF16_SSISK_SK_fLi64ELi128ELNSA_4UMMA5MajorE0ELSP_1ELNSO_7ScaleInE0ELSQ_0EEEEEENSA_6LayoutISE_NSB_IJNSC_ILi0EEESU_SU_EEEEENSB_IJNSA_10UnderscoreESX_SX_EEEEENS7_6detail27Sm100ImplicitGemmTileTraitsINSA_20SM90_TMA_LOAD_IM2COLENSA_14ComposedLayoutINSA_7SwizzleILi3ELi4ELi3EEENSA_18smem_ptr_flag_bitsILi16EEENST_INSB_IJNSC_ILi8EEESG_EEENSB_IJSG_SD_EEEEEEEvEENS11_INSA_13SM90_TMA_LOADENS13_IS15_S17_NST_INSB_IJSG_S18_EEENSB_IJSD_SG_EEEEEEEvEEEENS_8epilogue10collective18CollectiveEpilogueINS1L_23Sm100TmaWarpSpecializedILi4ELi2ELi16ELb1ELb0EEEJSJ_NSB_IJNST_ISG_SD_EENST_INSC_ILi32EEESD_EEEEESK_NSB_IJNSB_IJllllEEESD_SU_EEESK_S1V_NS1L_6fusion15FusionCallbacksIS1P_NS1W_17LinearCombinationISK_fSK_fLNS_15FloatRoundStyleE2EEESJ_S1T_JEEENSA_5SM1004TMEM4LOAD26SM100_TMEM_LOAD_16dp256b4xES12_NS13_INS14_ILi2ELi4ELi3EEES17_NST_INSB_IJS18_S1R_EEENSB_IJS1R_SD_EEEEEEENSA_17SM75_U32x4_LDSM_NENSA_21SM90_TMA_STORE_IM2COLES2A_NSA_17SM90_U32x4_STSM_NENSA_39AutoVectorizingCopyWithAssumedAlignmentILi128EEEEEEvvEEEEvNT_6ParamsE --------------------------
	.section	.nv.info._ZN7cutlass13device_kernelINS_4conv6kernel13ConvUniversalINS1_16ConvProblemShapeILNS1_8OperatorE1ELi3EEENS1_10collective14CollectiveConvINS1_47MainloopSm100TmaUmmaWarpSpecializedImplicitGemmILS5_1ELi8ELi3ELi1ELi2EN4cute5tupleIJNSA_1CILi1EEESD_SD_EEEEENSB_IJNSC_ILi64EEENSC_ILi128EEENSB_IJSG_EEEEEENS_6half_tESK_NSA_8TiledMMAINSA_8MMA_AtomIJNSA_20SM100_MMA_F16BF16_SSISK_SK_fLi64ELi128ELNSA_4UMMA5MajorE0ELSP_1ELNSO_7ScaleInE0ELSQ_0EEEEEENSA_6LayoutISE_NSB_IJNSC_ILi0EEESU_SU_EEEEENSB_IJNSA_10UnderscoreESX_SX_EEEEENS7_6detail27Sm100ImplicitGemmTileTraitsINSA_20SM90_TMA_LOAD_IM2COLENSA_14ComposedLayoutINSA_7SwizzleILi3ELi4ELi3EEENSA_18smem_ptr_flag_bitsILi16EEENST_INSB_IJNSC_ILi8EEESG_EEENSB_IJSG_SD_EEEEEEEvEENS11_INSA_13SM90_TMA_LOADENS13_IS15_S17_NST_INSB_IJSG_S18_EEENSB_IJSD_SG_EEEEEEEvEEEENS_8epilogue10collective18CollectiveEpilogueINS1L_23Sm100TmaWarpSpecializedILi4ELi2ELi16ELb1ELb0EEEJSJ_NSB_IJNST_ISG_SD_EENST_INSC_ILi32EEESD_EEEEESK_NSB_IJNSB_IJllllEEESD_SU_EEESK_S1V_NS1L_6fusion15FusionCallbacksIS1P_NS1W_17LinearCombinationISK_fSK_fLNS_15FloatRoundStyleE2EEESJ_S1T_JEEENSA_5SM1004TMEM4LOAD26SM100_TMEM_LOAD_16dp256b4xES12_NS13_INS14_ILi2ELi4ELi3EEES17_NST_INSB_IJS18_S1R_EEENSB_IJS1R_SD_EEEEEEENSA_17SM75_U32x4_LDSM_NENSA_21SM90_TMA_STORE_IM2COLES2A_NSA_17SM90_U32x4_STSM_NENSA_39AutoVectorizingCopyWithAssumedAlignmentILi128EEEEEEvvEEEEvNT_6ParamsE,"",@"SHT_CUDA_INFO"
	.sectionflags	@""
	.align	4


	//----- nvinfo : EIATTR_CUDA_API_VERSION
	.align		4
        /*0000*/ 	.byte	0x04, 0x37
        /*0002*/ 	.short	(.L_31 - .L_30)
.L_30:
        /*0004*/ 	.word	0x00000082


	//----- nvinfo : EIATTR_KPARAM_INFO
	.align		4
.L_31:
        /*0008*/ 	.byte	0x04, 0x17
        /*000a*/ 	.short	(.L_33 - .L_32)
.L_32:
        /*000c*/ 	.word	0x00000000
        /*0010*/ 	.short	0x0000
        /*0012*/ 	.short	0x0000
        /*0014*/ 	.byte	0x00, 0xf0, 0x01, 0x24


	//----- nvinfo : EIATTR_AT_ENTRY_FRAGMENTS
	.align		4
.L_33:
        /*0018*/ 	.byte	0x04, 0x4f
        /*001a*/ 	.short	(.L_35 - .L_34)


	//   ....[0]....
.L_34:
        /*001c*/ 	.word	0x00000006


	//----- nvinfo : EIATTR_RESERVED_SMEM_USED
	.align		4
.L_35:
        /*0020*/ 	.byte	0x01, 0x41
	.zero		2


	//----- nvinfo : EIATTR_SPARSE_MMA_MASK
	.align		4
        /*0024*/ 	.byte	0x03, 0x50
        /*0026*/ 	.short	0x0000


	//----- nvinfo : EIATTR_TCGEN05_1CTA_USED
	.align		4
        /*0028*/ 	.byte	0x01, 0x51
	.zero		2


	//----- nvinfo : EIATTR_MAXREG_COUNT
	.align		4
        /*002c*/ 	.byte	0x03, 0x1b
        /*002e*/ 	.short	0x00ff


	//----- nvinfo : EIATTR_NUM_BARRIERS
	.align		4
        /*0030*/ 	.byte	0x02, 0x4c
        /*0032*/ 	.byte	0x07
	.zero		1


	//----- nvinfo : EIATTR_EXTERNS
	.align		4
        /*0034*/ 	.byte	0x04, 0x0f
        /*0036*/ 	.short	(.L_37 - .L_36)


	//   ....[0]....
	.align		4
.L_36:
        /*0038*/ 	.word	index@(__assertfail)


	//----- nvinfo : EIATTR_MERCURY_ISA_VERSION
	.align		4
.L_37:
        /*003c*/ 	.byte	0x03, 0x5f
        /*003e*/ 	.short	0x0101


	//----- nvinfo : EIATTR_INT_WARP_WIDE_INSTR_OFFSETS
	.align		4
        /*0040*/ 	.byte	0x04, 0x31
        /*0042*/ 	.short	(.L_39 - .L_38)


	//   ....[0]....
.L_38:
        /*0044*/ 	.word	0x00003fe0


	//   ....[1]....
        /*0048*/ 	.word	0x00004000


	//   ....[2]....
        /*004c*/ 	.word	0x00004030


	//   ....[3]....
        /*0050*/ 	.word	0x00004dc0


	//   ....[4]....
        /*0054*/ 	.word	0x00004e30


	//   ....[5]....
        /*0058*/ 	.word	0x00004f40


	//   ....[6]....
        /*005c*/ 	.word	0x00004fc0


	//   ....[7]....
        /*0060*/ 	.word	0x000050c0


	//   ....[8]....
        /*0064*/ 	.word	0x00005160


	//   ....[9]....
        /*0068*/ 	.word	0x00005250


	//   ....[10]....
        /*006c*/ 	.word	0x00005350


	//----- nvinfo : EIATTR_COOP_GROUP_MASK_REGIDS
	.align		4
.L_39:
        /*0070*/ 	.byte	0x04, 0x29
        /*0072*/ 	.short	(.L_41 - .L_40)


	//   ....[0]....
.L_40:
        /*0074*/ 	.word	0xffffffff


	//   ....[1]....
        /*0078*/ 	.word	0xffffffff


	//   ....[2]....
        /*007c*/ 	.word	0xffffffff


	//   ....[3]....
        /*0080*/ 	.word	0xffffffff


	//   ....[4]....
        /*0084*/ 	.word	0xffffffff


	//   ....[5]....
        /*0088*/ 	.word	0xffffffff


	//   ....[6]....
        /*008c*/ 	.word	0xffffffff


	//   ....[7]....
        /*0090*/ 	.word	0xffffffff


	//   ....[8]....
        /*0094*/ 	.word	0xffffffff


	//   ....[9]....
        /*0098*/ 	.word	0xffffffff


	//   ....[10]....
        /*009c*/ 	.word	0xffffffff


	//   ....[11]....
        /*00a0*/ 	.word	0xffffffff


	//----- nvinfo : EIATTR_COOP_GROUP_INSTR_OFFSETS
	.align		4
.L_41:
        /*00a4*/ 	.byte	0x04, 0x28
        /*00a6*/ 	.short	(.L_43 - .L_42)


	//   ....[0]....
.L_42:
        /*00a8*/ 	.word	0x00000090


	//   ....[1]....
        /*00ac*/ 	.word	0x00000500


	//   ....[2]....
        /*00b0*/ 	.word	0x000006f0


	//   ....[3]....
        /*00b4*/ 	.word	0x00000890


	//   ....[4]....
        /*00b8*/ 	.word	0x00000990


	//   ....[5]....
        /*00bc*/ 	.word	0x00000ae0


	//   ....[6]....
        /*00c0*/ 	.word	0x00002440


	//   ....[7]....
        /*00c4*/ 	.word	0x00003320


	//   ....[8]....
        /*00c8*/ 	.word	0x00003530


	//   ....[9]....
        /*00cc*/ 	.word	0x00003560


	//   ....[10]....
        /*00d0*/ 	.word	0x00003ec0


	//   ....[11]....
        /*00d4*/ 	.word	0x00004100


	//----- nvinfo : EIATTR_VRC_CTA_INIT_COUNT
	.align		4
.L_43:
        /*00d8*/ 	.byte	0x02, 0x4a
        /*00da*/ 	.byte	0x80
	.zero		1


	//----- nvinfo : EIATTR_SYSCALL_OFFSETS
	.align		4
        /*00dc*/ 	.byte	0x04, 0x46
        /*00de*/ 	.short	(.L_45 - .L_44)


	//   ....[0]....
.L_44:
        /*00e0*/ 	.word	0x00005f90


	//   ....[1]....
        /*00e4*/ 	.word	0x00006080


	//   ....[2]....
        /*00e8*/ 	.word	0x000069e0


	//   ....[3]....
        /*00ec*/ 	.word	0x000072c0


	//   ....[4]....
        /*00f0*/ 	.word	0x00007b70


	//   ....[5]....
        /*00f4*/ 	.word	0x00008410


	//----- nvinfo : EIATTR_MBARRIER_INSTR_OFFSETS
	.align		4
.L_45:
        /*00f8*/ 	.byte	0x04, 0x39
        /*00fa*/ 	.short	(.L_47 - .L_46)


	//   ....[0]....
.L_46:
        /*00fc*/ 	.word	0x000005e0
        /*0100*/ 	.word	0x000000ff
        /*0104*/ 	.word	0x00000000
        /*0108*/ 	.short	0x0100
        /*010a*/ 	.byte	0x04
	.zero		1


	//   ....[1]....
        /*010c*/ 	.word	0x000005f0
        /*0110*/ 	.word	0x000000ff
        /*0114*/ 	.word	0x00000040
        /*0118*/ 	.short	0x0100
        /*011a*/ 	.byte	0x04
	.zero		1


	//   ....[2]....
        /*011c*/ 	.word	0x00000600
        /*0120*/ 	.word	0x000000ff
        /*0124*/ 	.word	0x00000008
        /*0128*/ 	.short	0x0100
        /*012a*/ 	.byte	0x04
	.zero		1


	//   ....[3]....
        /*012c*/ 	.word	0x00000610
        /*0130*/ 	.word	0x000000ff
        /*0134*/ 	.word	0x00000048
        /*0138*/ 	.short	0x0100
        /*013a*/ 	.byte	0x04
	.zero		1


	//   ....[4]....
        /*013c*/ 	.word	0x00000620
        /*0140*/ 	.word	0x000000ff
        /*0144*/ 	.word	0x00000010
        /*0148*/ 	.short	0x0100
        /*014a*/ 	.byte	0x04
	.zero		1


	//   ....[5]....
        /*014c*/ 	.word	0x00000630
        /*0150*/ 	.word	0x000000ff
        /*0154*/ 	.word	0x00000050
        /*0158*/ 	.short	0x0100
        /*015a*/ 	.byte	0x04
	.zero		1


	//   ....[6]....
        /*015c*/ 	.word	0x00000640
        /*0160*/ 	.word	0x000000ff
        /*0164*/ 	.word	0x00000018
        /*0168*/ 	.short	0x0100
        /*016a*/ 	.byte	0x04
	.zero		1


	//   ....[7]....
        /*016c*/ 	.word	0x00000650
        /*0170*/ 	.word	0x000000ff
        /*0174*/ 	.word	0x00000058
        /*0178*/ 	.short	0x0100
        /*017a*/ 	.byte	0x04
	.zero		1


	//   ....[8]....
        /*017c*/ 	.word	0x00000660
        /*0180*/ 	.word	0x000000ff
        /*0184*/ 	.word	0x00000020
        /*0188*/ 	.short	0x0100
        /*018a*/ 	.byte	0x04
	.zero		1


	//   ....[9]....
        /*018c*/ 	.word	0x00000670
        /*0190*/ 	.word	0x000000ff
        /*0194*/ 	.word	0x00000060
        /*0198*/ 	.short	0x0100
        /*019a*/ 	.byte	0x04
	.zero		1


	//   ....[10]....
        /*019c*/ 	.word	0x00000680
        /*01a0*/ 	.word	0x000000ff
        /*01a4*/ 	.word	0x00000028
        /*01a8*/ 	.short	0x0100
        /*01aa*/ 	.byte	0x04
	.zero		1


	//   ....[11]....
        /*01ac*/ 	.word	0x00000690
        /*01b0*/ 	.word	0x000000ff
        /*01b4*/ 	.word	0x00000068
        /*01b8*/ 	.short	0x0100
        /*01ba*/ 	.byte	0x04
	.zero		1


	//   ....[12]....
        /*01bc*/ 	.word	0x000006a0
        /*01c0*/ 	.word	0x000000ff
        /*01c4*/ 	.word	0x00000030
        /*01c8*/ 	.short	0x0100
        /*01ca*/ 	.byte	0x04
	.zero		1


	//   ....[13]....
        /*01cc*/ 	.word	0x000006b0
        /*01d0*/ 	.word	0x000000ff
        /*01d4*/ 	.word	0x00000070
        /*01d8*/ 	.short	0x0100
        /*01da*/ 	.byte	0x04
	.zero		1


	//   ....[14]....
        /*01dc*/ 	.word	0x000006c0
        /*01e0*/ 	.word	0x000000ff
        /*01e4*/ 	.word	0x00000038
        /*01e8*/ 	.short	0x0100
        /*01ea*/ 	.byte	0x04
	.zero		1


	//   ....[15]....
        /*01ec*/ 	.word	0x000006d0
        /*01f0*/ 	.word	0x000000ff
        /*01f4*/ 	.word	0x00000078
        /*01f8*/ 	.short	0x0100
        /*01fa*/ 	.byte	0x04
	.zero		1


	//   ....[16]....
        /*01fc*/ 	.word	0x00000800
        /*0200*/ 	.word	0x000000ff
        /*0204*/ 	.word	0x00000080
        /*0208*/ 	.short	0x0100
        /*020a*/ 	.byte	0x04
	.zero		1


	//   ....[17]....
        /*020c*/ 	.word	0x00000810
        /*0210*/ 	.word	0x000000ff
        /*0214*/ 	.word	0x000000a0
        /*0218*/ 	.short	0x0100
        /*021a*/ 	.byte	0x04
	.zero		1


	//   ....[18]....
        /*021c*/ 	.word	0x00000820
        /*0220*/ 	.word	0x000000ff
        /*0224*/ 	.word	0x00000088
        /*0228*/ 	.short	0x0100
        /*022a*/ 	.byte	0x04
	.zero		1


	//   ....[19]....
        /*022c*/ 	.word	0x00000830
        /*0230*/ 	.word	0x000000ff
        /*0234*/ 	.word	0x000000a8
        /*0238*/ 	.short	0x0100
        /*023a*/ 	.byte	0x04
	.zero		1


	//   ....[20]....
        /*023c*/ 	.word	0x00000840
        /*0240*/ 	.word	0x000000ff
        /*0244*/ 	.word	0x00000090
        /*0248*/ 	.short	0x0100
        /*024a*/ 	.byte	0x04
	.zero		1


	//   ....[21]....
        /*024c*/ 	.word	0x00000850
        /*0250*/ 	.word	0x000000ff
        /*0254*/ 	.word	0x000000b0
        /*0258*/ 	.short	0x0100
        /*025a*/ 	.byte	0x04
	.zero		1


	//   ....[22]....
        /*025c*/ 	.word	0x00000860
        /*0260*/ 	.word	0x000000ff
        /*0264*/ 	.word	0x00000098
        /*0268*/ 	.short	0x0100
        /*026a*/ 	.byte	0x04
	.zero		1


	//   ....[23]....
        /*026c*/ 	.word	0x00000870
        /*0270*/ 	.word	0x000000ff
        /*0274*/ 	.word	0x000000b8
        /*0278*/ 	.short	0x0100
        /*027a*/ 	.byte	0x04
	.zero		1


	//   ....[24]....
        /*027c*/ 	.word	0x00000960
        /*0280*/ 	.word	0x000000ff
        /*0284*/ 	.word	0x000000c0
        /*0288*/ 	.short	0x0100
        /*028a*/ 	.byte	0x06
	.zero		1


	//   ....[25]....
        /*028c*/ 	.word	0x00000970
        /*0290*/ 	.word	0x000000ff
        /*0294*/ 	.word	0x000000c8
        /*0298*/ 	.short	0x0100
        /*029a*/ 	.byte	0x06
	.zero		1


	//   ....[26]....
        /*029c*/ 	.word	0x00000ab0
        /*02a0*/ 	.word	0x000000ff
        /*02a4*/ 	.word	0x000000d0
        /*02a8*/ 	.short	0x0100
        /*02aa*/ 	.byte	0x06
	.zero		1


	//   ....[27]....
        /*02ac*/ 	.word	0x00000ac0
        /*02b0*/ 	.word	0x000000ff
        /*02b4*/ 	.word	0x000000d8
        /*02b8*/ 	.short	0x0100
        /*02ba*/ 	.byte	0x06
	.zero		1


	//   ....[28]....
        /*02bc*/ 	.word	0x00000c10
        /*02c0*/ 	.word	0x000000ff
        /*02c4*/ 	.word	0x000000e0
        /*02c8*/ 	.short	0x0100
        /*02ca*/ 	.byte	0x04
	.zero		1


	//   ....[29]....
        /*02cc*/ 	.word	0x00000c20
        /*02d0*/ 	.word	0x000000ff
        /*02d4*/ 	.word	0x000000f0
        /*02d8*/ 	.short	0x0100
        /*02da*/ 	.byte	0x04
	.zero		1


	//   ....[30]....
        /*02dc*/ 	.word	0x00000c30
        /*02e0*/ 	.word	0x000000ff
        /*02e4*/ 	.word	0x000000e8
        /*02e8*/ 	.short	0x0100
        /*02ea*/ 	.byte	0x04
	.zero		1


	//   ....[31]....
        /*02ec*/ 	.word	0x00000c40
        /*02f0*/ 	.word	0x000000ff
        /*02f4*/ 	.word	0x000000f8
        /*02f8*/ 	.short	0x0100
        /*02fa*/ 	.byte	0x04
	.zero		1


	//   ....[32]....
        /*02fc*/ 	.word	0x000015c0
        /*0300*/ 	.word	0x000000ff
        /*0304*/ 	.word	0x00000040
        /*0308*/ 	.short	0x010a
        /*030a*/ 	.byte	0x04
	.zero		1


	//   ....[33]....
        /*030c*/ 	.word	0x000018e0
        /*0310*/ 	.word	0x000000ff
        /*0314*/ 	.word	0x00000040
        /*0318*/ 	.short	0x010a
        /*031a*/ 	.byte	0x11
	.zero		1


	//   ....[34]....
        /*031c*/ 	.word	0x00001a50
        /*0320*/ 	.word	0x000000ff
        /*0324*/ 	.word	0x00000040
        /*0328*/ 	.short	0x010a
        /*032a*/ 	.byte	0x08
	.zero		1


	//   ....[35]....
        /*032c*/ 	.word	0x00001ce0
        /*0330*/ 	.word	0x000000ff
        /*0334*/ 	.word	0x000000c8
        /*0338*/ 	.short	0x0101
        /*033a*/ 	.byte	0x29
	.zero		1


	//   ....[36]....
        /*033c*/ 	.word	0x00001d10
        /*0340*/ 	.word	0x000000ff
        /*0344*/ 	.word	0x00000040
        /*0348*/ 	.short	0x010a
        /*034a*/ 	.byte	0x04
	.zero		1


	//   ....[37]....
        /*034c*/ 	.word	0x00002000
        /*0350*/ 	.word	0x000000ff
        /*0354*/ 	.word	0x00000040
        /*0358*/ 	.short	0x010a
        /*035a*/ 	.byte	0x09
	.zero		1


	//   ....[38]....
        /*035c*/ 	.word	0x00002170
        /*0360*/ 	.word	0x000000ff
        /*0364*/ 	.word	0x00000040
        /*0368*/ 	.short	0x010a
        /*036a*/ 	.byte	0x08
	.zero		1


	//   ....[39]....
        /*036c*/ 	.word	0x00002450
        /*0370*/ 	.word	0x000000ff
        /*0374*/ 	.word	0x000000d0
        /*0378*/ 	.short	0x010a
        /*037a*/ 	.byte	0x29
	.zero		1


	//   ....[40]....
        /*037c*/ 	.word	0x00002510
        /*0380*/ 	.word	0x000000ff
        /*0384*/ 	.word	0x00000000
        /*0388*/ 	.short	0x0101
        /*038a*/ 	.byte	0x04
	.zero		1


	//   ....[41]....
        /*038c*/ 	.word	0x00002b10
        /*0390*/ 	.word	0x000000ff
        /*0394*/ 	.word	0x00000000
        /*0398*/ 	.short	0x010a
        /*039a*/ 	.byte	0x04
	.zero		1


	//   ....[42]....
        /*039c*/ 	.word	0x00002bb0
        /*03a0*/ 	.word	0x000000ff
        /*03a4*/ 	.word	0x00000000
        /*03a8*/ 	.short	0x010a
        /*03aa*/ 	.byte	0x05
	.zero		1


	//   ....[43]....
        /*03ac*/ 	.word	0x00002c50
        /*03b0*/ 	.word	0x000000ff
        /*03b4*/ 	.word	0x00000000
        /*03b8*/ 	.short	0x010a
        /*03ba*/ 	.byte	0x05
	.zero		1


	//   ....[44]....
        /*03bc*/ 	.word	0x00002cf0
        /*03c0*/ 	.word	0x000000ff
        /*03c4*/ 	.word	0x00000000
        /*03c8*/ 	.short	0x010a
        /*03ca*/ 	.byte	0x05
	.zero		1


	//   ....[45]....
        /*03cc*/ 	.word	0x00002d90
        /*03d0*/ 	.word	0x000000ff
        /*03d4*/ 	.word	0x00000000
        /*03d8*/ 	.short	0x010a
        /*03da*/ 	.byte	0x05
	.zero		1


	//   ....[46]....
        /*03dc*/ 	.word	0x00002e30
        /*03e0*/ 	.word	0x000000ff
        /*03e4*/ 	.word	0x00000000
        /*03e8*/ 	.short	0x010a
        /*03ea*/ 	.byte	0x05
	.zero		1


	//   ....[47]....
        /*03ec*/ 	.word	0x00002ed0
        /*03f0*/ 	.word	0x000000ff
        /*03f4*/ 	.word	0x00000000
        /*03f8*/ 	.short	0x010a
        /*03fa*/ 	.byte	0x05
	.zero		1


	//   ....[48]....
        /*03fc*/ 	.word	0x00002f80
        /*0400*/ 	.word	0x00000000
        /*0404*/ 	.word	0x00000000
        /*0408*/ 	.short	0x010a
        /*040a*/ 	.byte	0xff
	.zero		1


	//   ....[49]....
        /*040c*/ 	.word	0x000030d0
        /*0410*/ 	.word	0x000000ff
        /*0414*/ 	.word	0x000000d8
        /*0418*/ 	.short	0x010a
        /*041a*/ 	.byte	0x04
	.zero		1


	//   ....[50]....
        /*041c*/ 	.word	0x00003170
        /*0420*/ 	.word	0x000000ff
        /*0424*/ 	.word	0x000000d0
        /*0428*/ 	.short	0x010a
        /*042a*/ 	.byte	0x04
	.zero		1


	//   ....[51]....
        /*042c*/ 	.word	0x00003210
        /*0430*/ 	.word	0x000000ff
        /*0434*/ 	.word	0x00000000
        /*0438*/ 	.short	0x0101
        /*043a*/ 	.byte	0x05
	.zero		1


	//   ....[52]....
        /*043c*/ 	.word	0x00003250
        /*0440*/ 	.word	0x000000ff
        /*0444*/ 	.word	0x000000d8
        /*0448*/ 	.short	0x0106
        /*044a*/ 	.byte	0x04
	.zero		1


	//   ....[53]....
        /*044c*/ 	.word	0x00003290
        /*0450*/ 	.word	0x00000000
        /*0454*/ 	.word	0x000000d8
        /*0458*/ 	.short	0x010a
        /*045a*/ 	.byte	0xff
	.zero		1


	//   ....[54]....
        /*045c*/ 	.word	0x00003800
        /*0460*/ 	.word	0x000000ff
        /*0464*/ 	.word	0x000000d0
        /*0468*/ 	.short	0x010a
        /*046a*/ 	.byte	0x14
	.zero		1


	//   ....[55]....
        /*046c*/ 	.word	0x000038b0
        /*0470*/ 	.word	0x000000ff
        /*0474*/ 	.word	0x00000000
        /*0478*/ 	.short	0x0101
        /*047a*/ 	.byte	0x19
	.zero		1


	//   ....[56]....
        /*047c*/ 	.word	0x000038c0
        /*0480*/ 	.word	0x000000ff
        /*0484*/ 	.word	0x000000f0
        /*0488*/ 	.short	0x010a
        /*048a*/ 	.byte	0x18
	.zero		1


	//   ....[57]....
        /*048c*/ 	.word	0x00003970
        /*0490*/ 	.word	0x000000ff
        /*0494*/ 	.word	0x00000000
        /*0498*/ 	.short	0x010a
        /*049a*/ 	.byte	0x04
	.zero		1


	//   ....[58]....
        /*049c*/ 	.word	0x000039c0
        /*04a0*/ 	.word	0x000000ff
        /*04a4*/ 	.word	0x00000000
        /*04a8*/ 	.short	0x010a
        /*04aa*/ 	.byte	0x12
	.zero		1


	//   ....[59]....
        /*04ac*/ 	.word	0x00003b10
        /*04b0*/ 	.word	0x000000ff
        /*04b4*/ 	.word	0x00000000
        /*04b8*/ 	.short	0x010a
        /*04ba*/ 	.byte	0x05
	.zero		1


	//   ....[60]....
        /*04bc*/ 	.word	0x00003e10
        /*04c0*/ 	.word	0x000000ff
        /*04c4*/ 	.word	0x00000000
        /*04c8*/ 	.short	0x010a
        /*04ca*/ 	.byte	0x04
	.zero		1


	//   ....[61]....
        /*04cc*/ 	.word	0x00003ea0
        /*04d0*/ 	.word	0x000000ff
        /*04d4*/ 	.word	0x00000000
        /*04d8*/ 	.short	0x010a
        /*04da*/ 	.byte	0x04
	.zero		1


	//   ....[62]....
        /*04dc*/ 	.word	0x00004470
        /*04e0*/ 	.word	0x000000ff
        /*04e4*/ 	.word	0x000000d0
        /*04e8*/ 	.short	0x010a
        /*04ea*/ 	.byte	0x14
	.zero		1


	//   ....[63]....
        /*04ec*/ 	.word	0x00004510
        /*04f0*/ 	.word	0x000000ff
        /*04f4*/ 	.word	0x00000000
        /*04f8*/ 	.short	0x0101
        /*04fa*/ 	.byte	0x2f
	.zero		1


	//   ....[64]....
        /*04fc*/ 	.word	0x00004a60
        /*0500*/ 	.word	0x000000ff
        /*0504*/ 	.word	0x000000c8
        /*0508*/ 	.short	0x010a
        /*050a*/ 	.byte	0x14
	.zero		1


	//   ....[65]....
        /*050c*/ 	.word	0x00004c00
        /*0510*/ 	.word	0x000000ff
        /*0514*/ 	.word	0x000000a0
        /*0518*/ 	.short	0x010a
        /*051a*/ 	.byte	0x14
	.zero		1


	//   ....[66]....
        /*051c*/ 	.word	0x00004ed0
        /*0520*/ 	.word	0x000000ff
        /*0524*/ 	.word	0x00000080
        /*0528*/ 	.short	0x010b
        /*052a*/ 	.byte	0x14
	.zero		1


	//   ....[67]....
        /*052c*/ 	.word	0x00004ee0
        /*0530*/ 	.word	0x000000ff
        /*0534*/ 	.word	0x00000000
        /*0538*/ 	.short	0x0101
        /*053a*/ 	.byte	0x35
	.zero		1


	//   ....[68]....
        /*053c*/ 	.word	0x00004f00
        /*0540*/ 	.word	0x000000ff
        /*0544*/ 	.word	0x000000a8
        /*0548*/ 	.short	0x010a
        /*054a*/ 	.byte	0x14
	.zero		1


	//   ....[69]....
        /*054c*/ 	.word	0x00005050
        /*0550*/ 	.word	0x000000ff
        /*0554*/ 	.word	0x00000088
        /*0558*/ 	.short	0x010b
        /*055a*/ 	.byte	0x14
	.zero		1


	//   ....[70]....
        /*055c*/ 	.word	0x00005060
        /*0560*/ 	.word	0x000000ff
        /*0564*/ 	.word	0x00000000
        /*0568*/ 	.short	0x0101
        /*056a*/ 	.byte	0x32
	.zero		1


	//   ....[71]....
        /*056c*/ 	.word	0x00005080
        /*0570*/ 	.word	0x000000ff
        /*0574*/ 	.word	0x000000b0
        /*0578*/ 	.short	0x010a
        /*057a*/ 	.byte	0x14
	.zero		1


	//   ....[72]....
        /*057c*/ 	.word	0x000051f0
        /*0580*/ 	.word	0x000000ff
        /*0584*/ 	.word	0x00000090
        /*0588*/ 	.short	0x010b
        /*058a*/ 	.byte	0x14
	.zero		1


	//   ....[73]....
        /*058c*/ 	.word	0x00005200
        /*0590*/ 	.word	0x000000ff
        /*0594*/ 	.word	0x00000000
        /*0598*/ 	.short	0x0101
        /*059a*/ 	.byte	0x31
	.zero		1


	//   ....[74]....
        /*059c*/ 	.word	0x00005210
        /*05a0*/ 	.word	0x000000ff
        /*05a4*/ 	.word	0x000000b8
        /*05a8*/ 	.short	0x010a
        /*05aa*/ 	.byte	0x14
	.zero		1


	//   ....[75]....
        /*05ac*/ 	.word	0x000053c0
        /*05b0*/ 	.word	0x000000ff
        /*05b4*/ 	.word	0x00000098
        /*05b8*/ 	.short	0x010b
        /*05ba*/ 	.byte	0x14
	.zero		1


	//   ....[76]....
        /*05bc*/ 	.word	0x000053d0
        /*05c0*/ 	.word	0x000000ff
        /*05c4*/ 	.word	0x00000000
        /*05c8*/ 	.short	0x0101
        /*05ca*/ 	.byte	0x30
	.zero		1


	//   ....[77]....
        /*05cc*/ 	.word	0x00005400
        /*05d0*/ 	.word	0x000000ff
        /*05d4*/ 	.word	0x000000a0
        /*05d8*/ 	.short	0x010a
        /*05da*/ 	.byte	0x14
	.zero		1


	//   ....[78]....
        /*05dc*/ 	.word	0x00005420
        /*05e0*/ 	.word	0x000000ff
        /*05e4*/ 	.word	0x000000a8
        /*05e8*/ 	.short	0x010a
        /*05ea*/ 	.byte	0x14
	.zero		1


	//   ....[79]....
        /*05ec*/ 	.word	0x00005440
        /*05f0*/ 	.word	0x000000ff
        /*05f4*/ 	.word	0x000000b0
        /*05f8*/ 	.short	0x010a
        /*05fa*/ 	.byte	0x14
	.zero		1


	//   ....[80]....
        /*05fc*/ 	.word	0x00005480
        /*0600*/ 	.word	0x00000000
        /*0604*/ 	.word	0x000000b8
        /*0608*/ 	.short	0x010a
        /*060a*/ 	.byte	0xff
	.zero		1


	//   ....[81]....
        /*060c*/ 	.word	0x00005830
        /*0610*/ 	.word	0x000000ff
        /*0614*/ 	.word	0x000000d0
        /*0618*/ 	.short	0x010a
        /*061a*/ 	.byte	0x31
	.zero		1


	//   ....[82]....
        /*061c*/ 	.word	0x00005900
        /*0620*/ 	.word	0x000000ff
        /*0624*/ 	.word	0x00000000
        /*0628*/ 	.short	0x0101
        /*062a*/ 	.byte	0x04
	.zero		1


	//   ....[83]....
        /*062c*/ 	.word	0x00006580
        /*0630*/ 	.word	0x000000ff
        /*0634*/ 	.word	0x00000080
        /*0638*/ 	.short	0x010a
        /*063a*/ 	.byte	0x31
	.zero		1


	//   ....[84]....
        /*063c*/ 	.word	0x00006610
        /*0640*/ 	.word	0x00000046
        /*0644*/ 	.word	0x000000e0
        /*0648*/ 	.short	0x010a
        /*064a*/ 	.byte	0xff
	.zero		1


	//   ....[85]....
        /*064c*/ 	.word	0x000067e0
        /*0650*/ 	.word	0x000000ff
        /*0654*/ 	.word	0x00000080
        /*0658*/ 	.short	0x010a
        /*065a*/ 	.byte	0x31
	.zero		1


	//   ....[86]....
        /*065c*/ 	.word	0x000068c0
        /*0660*/ 	.word	0x00000046
        /*0664*/ 	.word	0x000000e0
        /*0668*/ 	.short	0x010a
        /*066a*/ 	.byte	0xff
	.zero		1


	//   ....[87]....
        /*066c*/ 	.word	0x00007020
        /*0670*/ 	.word	0x00000000
        /*0674*/ 	.word	0x00000000
        /*0678*/ 	.short	0x0101
        /*067a*/ 	.byte	0xff
	.zero		1


	//   ....[88]....
        /*067c*/ 	.word	0x00007030
        /*0680*/ 	.word	0x00000004
        /*0684*/ 	.word	0x00000080
        /*0688*/ 	.short	0x010a
        /*068a*/ 	.byte	0xff
	.zero		1


	//   ....[89]....
        /*068c*/ 	.word	0x000070f0
        /*0690*/ 	.word	0x00000004
        /*0694*/ 	.word	0x00000080
        /*0698*/ 	.short	0x010a
        /*069a*/ 	.byte	0xff
	.zero		1


	//   ....[90]....
        /*069c*/ 	.word	0x000078d0
        /*06a0*/ 	.word	0x00000000
        /*06a4*/ 	.word	0x00000000
        /*06a8*/ 	.short	0x0101
        /*06aa*/ 	.byte	0xff
	.zero		1


	//   ....[91]....
        /*06ac*/ 	.word	0x000078f0
        /*06b0*/ 	.word	0x00000002
        /*06b4*/ 	.word	0x00000080
        /*06b8*/ 	.short	0x010a
        /*06ba*/ 	.byte	0xff
	.zero		1


	//   ....[92]....
        /*06bc*/ 	.word	0x000079a0
        /*06c0*/ 	.word	0x00000002
        /*06c4*/ 	.word	0x00000080
        /*06c8*/ 	.short	0x010a
        /*06ca*/ 	.byte	0xff
	.zero		1


	//   ....[93]....
        /*06cc*/ 	.word	0x00008170
        /*06d0*/ 	.word	0x00000000
        /*06d4*/ 	.word	0x00000000
        /*06d8*/ 	.short	0x0101
        /*06da*/ 	.byte	0xff
	.zero		1


	//   ....[94]....
        /*06dc*/ 	.word	0x00008190
        /*06e0*/ 	.word	0x00000003
        /*06e4*/ 	.word	0x00000080
        /*06e8*/ 	.short	0x010a
        /*06ea*/ 	.byte	0xff
	.zero		1


	//   ....[95]....
        /*06ec*/ 	.word	0x00008240
        /*06f0*/ 	.word	0x00000003
        /*06f4*/ 	.word	0x00000080
        /*06f8*/ 	.short	0x010a
        /*06fa*/ 	.byte	0xff
	.zero		1


	//   ....[96]....
        /*06fc*/ 	.word	0x00008650
        /*0700*/ 	.word	0x000000ff
        /*0704*/ 	.word	0x00000000
        /*0708*/ 	.short	0x0101
        /*070a*/ 	.byte	0x04
	.zero		1


	//   ....[97]....
        /*070c*/ 	.word	0x00008a80
        /*0710*/ 	.word	0x00000000
        /*0714*/ 	.word	0x00000000
        /*0718*/ 	.short	0x0101
        /*071a*/ 	.byte	0xff
	.zero		1


	//   ....[98]....
        /*071c*/ 	.word	0x00008d00
        /*0720*/ 	.word	0x000000ff
        /*0724*/ 	.word	0x00000000
        /*0728*/ 	.short	0x0101
        /*072a*/ 	.byte	0x04
	.zero		1


	//   ....[99]....
        /*072c*/ 	.word	0x00008d30
        /*0730*/ 	.word	0x00000000
        /*0734*/ 	.word	0x00000040
        /*0738*/ 	.short	0x010a
        /*073a*/ 	.byte	0xff
	.zero		1


	//   ....[100]....
        /*073c*/ 	.word	0x00008d90
        /*0740*/ 	.word	0x00000000
        /*0744*/ 	.word	0x00000040
        /*0748*/ 	.short	0x010a
        /*074a*/ 	.byte	0xff
	.zero		1


	//   ....[101]....
        /*074c*/ 	.word	0x00008df0
        /*0750*/ 	.word	0x00000000
        /*0754*/ 	.word	0x000000d0
        /*0758*/ 	.short	0x010a
        /*075a*/ 	.byte	0xff
	.zero		1


	//   ....[102]....
        /*075c*/ 	.word	0x00008e50
        /*0760*/ 	.word	0x00000000
        /*0764*/ 	.word	0x00000000
        /*0768*/ 	.short	0x010a
        /*076a*/ 	.byte	0xff
	.zero		1


	//   ....[103]....
        /*076c*/ 	.word	0x00008eb0
        /*0770*/ 	.word	0x00000000
        /*0774*/ 	.word	0x00000000
        /*0778*/ 	.short	0x010a
        /*077a*/ 	.byte	0xff
	.zero		1


	//   ....[104]....
        /*077c*/ 	.word	0x00008f10
        /*0780*/ 	.word	0x00000000
        /*0784*/ 	.word	0x00000000
        /*0788*/ 	.short	0x010a
        /*078a*/ 	.byte	0xff
	.zero		1


	//   ....[105]....
        /*078c*/ 	.word	0x00008f70
        /*0790*/ 	.word	0x00000000
        /*0794*/ 	.word	0x00000000
        /*0798*/ 	.short	0x010a
        /*079a*/ 	.byte	0xff
	.zero		1


	//   ....[106]....
        /*079c*/ 	.word	0x00008fd0
        /*07a0*/ 	.word	0x00000000
        /*07a4*/ 	.word	0x00000000
        /*07a8*/ 	.short	0x010a
        /*07aa*/ 	.byte	0xff
	.zero		1


	//   ....[107]....
        /*07ac*/ 	.word	0x00009030
        /*07b0*/ 	.word	0x00000000
        /*07b4*/ 	.word	0x00000000
        /*07b8*/ 	.short	0x010a
        /*07ba*/ 	.byte	0xff
	.zero		1


	//   ....[108]....
        /*07bc*/ 	.word	0x00009090
        /*07c0*/ 	.word	0x00000000
        /*07c4*/ 	.word	0x00000000
        /*07c8*/ 	.short	0x010a
        /*07ca*/ 	.byte	0xff
	.zero		1


	//   ....[109]....
        /*07cc*/ 	.word	0x000090f0
        /*07d0*/ 	.word	0x00000004
        /*07d4*/ 	.word	0x000000d8
        /*07d8*/ 	.short	0x010a
        /*07da*/ 	.byte	0xff
	.zero		1


	//   ....[110]....
        /*07dc*/ 	.word	0x00009150
        /*07e0*/ 	.word	0x00000004
        /*07e4*/ 	.word	0x000000d0
        /*07e8*/ 	.short	0x010a
        /*07ea*/ 	.byte	0xff
	.zero		1


	//   ....[111]....
        /*07ec*/ 	.word	0x000091b0
        /*07f0*/ 	.word	0x00000000
        /*07f4*/ 	.word	0x000000d0
        /*07f8*/ 	.short	0x010a
        /*07fa*/ 	.byte	0xff
	.zero		1


	//   ....[112]....
        /*07fc*/ 	.word	0x00009210
        /*0800*/ 	.word	0x00000004
        /*0804*/ 	.word	0x000000f0
        /*0808*/ 	.short	0x010a
        /*080a*/ 	.byte	0xff
	.zero		1


	//   ....[113]....
        /*080c*/ 	.word	0x00009270
        /*0810*/ 	.word	0x00000000
        /*0814*/ 	.word	0x00000000
        /*0818*/ 	.short	0x010a
        /*081a*/ 	.byte	0xff
	.zero		1


	//   ....[114]....
        /*081c*/ 	.word	0x000092d0
        /*0820*/ 	.word	0x00000000
        /*0824*/ 	.word	0x00000000
        /*0828*/ 	.short	0x010a
        /*082a*/ 	.byte	0xff
	.zero		1


	//   ....[115]....
        /*082c*/ 	.word	0x00009330
        /*0830*/ 	.word	0x00000000
        /*0834*/ 	.word	0x00000000
        /*0838*/ 	.short	0x010a
        /*083a*/ 	.byte	0xff
	.zero		1


	//   ....[116]....
        /*083c*/ 	.word	0x00009390
        /*0840*/ 	.word	0x00000000
        /*0844*/ 	.word	0x000000d0
        /*0848*/ 	.short	0x010a
        /*084a*/ 	.byte	0xff
	.zero		1


	//   ....[117]....
        /*084c*/ 	.word	0x000093f0
        /*0850*/ 	.word	0x00000000
        /*0854*/ 	.word	0x000000c8
        /*0858*/ 	.short	0x010a
        /*085a*/ 	.byte	0xff
	.zero		1


	//   ....[118]....
        /*085c*/ 	.word	0x00009450
        /*0860*/ 	.word	0x00000002
        /*0864*/ 	.word	0x000000a0
        /*0868*/ 	.short	0x010a
        /*086a*/ 	.byte	0xff
	.zero		1


	//   ....[119]....
        /*086c*/ 	.word	0x000094b0
        /*0870*/ 	.word	0x00000002
        /*0874*/ 	.word	0x000000a8
        /*0878*/ 	.short	0x010a
        /*087a*/ 	.byte	0xff
	.zero		1


	//   ....[120]....
        /*087c*/ 	.word	0x00009510
        /*0880*/ 	.word	0x00000002
        /*0884*/ 	.word	0x000000b0
        /*0888*/ 	.short	0x010a
        /*088a*/ 	.byte	0xff
	.zero		1


	//   ....[121]....
        /*088c*/ 	.word	0x00009570
        /*0890*/ 	.word	0x00000000
        /*0894*/ 	.word	0x000000b8
        /*0898*/ 	.short	0x010a
        /*089a*/ 	.byte	0xff
	.zero		1


	//   ....[122]....
        /*089c*/ 	.word	0x000095d0
        /*08a0*/ 	.word	0x00000000
        /*08a4*/ 	.word	0x000000a0
        /*08a8*/ 	.short	0x010a
        /*08aa*/ 	.byte	0xff
	.zero		1


	//   ....[123]....
        /*08ac*/ 	.word	0x00009630
        /*08b0*/ 	.word	0x00000000
        /*08b4*/ 	.word	0x000000a8
        /*08b8*/ 	.short	0x010a
        /*08ba*/ 	.byte	0xff
	.zero		1


	//   ....[124]....
        /*08bc*/ 	.word	0x00009690
        /*08c0*/ 	.word	0x00000000
        /*08c4*/ 	.word	0x000000b0
        /*08c8*/ 	.short	0x010a
        /*08ca*/ 	.byte	0xff
	.zero		1


	//   ....[125]....
        /*08cc*/ 	.word	0x000096f0
        /*08d0*/ 	.word	0x00000000
        /*08d4*/ 	.word	0x000000d0
        /*08d8*/ 	.short	0x010a
        /*08da*/ 	.byte	0xff
	.zero		1


	//   ....[126]....
        /*08dc*/ 	.word	0x00009750
        /*08e0*/ 	.word	0x00000002
        /*08e4*/ 	.word	0x00000080
        /*08e8*/ 	.short	0x010a
        /*08ea*/ 	.byte	0xff
	.zero		1


	//   ....[127]....
        /*08ec*/ 	.word	0x000097a0
        /*08f0*/ 	.word	0x00000046
        /*08f4*/ 	.word	0x000000e0
        /*08f8*/ 	.short	0x010a
        /*08fa*/ 	.byte	0xff
	.zero		1


	//   ....[128]....
        /*08fc*/ 	.word	0x000097f0
        /*0900*/ 	.word	0x00000004
        /*0904*/ 	.word	0x00000080
        /*0908*/ 	.short	0x010a
        /*090a*/ 	.byte	0xff
	.zero		1


	//   ....[129]....
        /*090c*/ 	.word	0x00009840
        /*0910*/ 	.word	0x00000002
        /*0914*/ 	.word	0x00000080
        /*0918*/ 	.short	0x010a
        /*091a*/ 	.byte	0xff
	.zero		1


	//   ....[130]....
        /*091c*/ 	.word	0x00009890
        /*0920*/ 	.word	0x00000003
        /*0924*/ 	.word	0x00000080
        /*0928*/ 	.short	0x010a
        /*092a*/ 	.byte	0xff
	.zero		1


	//----- nvinfo : EIATTR_NUM_MBARRIERS
	.align		4
.L_47:
        /*092c*/ 	.byte	0x03, 0x38
        /*092e*/ 	.short	0x0020


	//----- nvinfo : EIATTR_EXIT_INSTR_OFFSETS
	.align		4
        /*0930*/ 	.byte	0x04, 0x1c
        /*0932*/ 	.short	(.L_49 - .L_48)


	//   ....[0]....
.L_48:
        /*0934*/ 	.word	0x00002fb0


	//   ....[1]....
        /*0938*/ 	.word	0x00003260


	//   ....[2]....
        /*093c*/ 	.word	0x000032c0


	//   ....[3]....
        /*0940*/ 	.word	0x00004110


	//   ....[4]....
        /*0944*/ 	.word	0x000054b0


	//   ....[5]....
        /*0948*/ 	.word	0x000054f0


	//   ....[6]....
        /*094c*/ 	.word	0x00008be0


	//   ....[7]....
        /*0950*/ 	.word	0x00008c60


	//   ....[8]....
        /*0954*/ 	.word	0x00008c90


	//   ....[9]....
        /*0958*/ 	.word	0x00008d10


	//----- nvinfo : EIATTR_MAX_THREADS
	.align		4
.L_49:
        /*095c*/ 	.byte	0x04, 0x05
        /*095e*/ 	.short	(.L_51 - .L_50)
.L_50:
        /*0960*/ 	.word	0x00000100
        /*0964*/ 	.word	0x00000001
        /*0968*/ 	.word	0x00000001


	//----- nvinfo : EIATTR_CRS_STACK_SIZE
	.align		4
.L_51:
        /*096c*/ 	.byte	0x04, 0x1e
        /*096e*/ 	.short	(.L_53 - .L_52)
.L_52:
        /*0970*/ 	.word	0x00000000


	//----- nvinfo : EIATTR_CBANK_PARAM_SIZE
	.align		4
.L_53:
        /*0974*/ 	.byte	0x03, 0x19
        /*0976*/ 	.short	0x0900


	//----- nvinfo : EIATTR_PARAM_CBANK
	.align		4
        /*0978*/ 	.byte	0x04, 0x0a
        /*097a*/ 	.short	(.L_55 - .L_54)
	.align		4
.L_54:
        /*097c*/ 	.word	index@(.nv.constant0._ZN7cutlass13device_kernelINS_4conv6kernel13ConvUniversalINS1_16ConvProblemShapeILNS1_8OperatorE1ELi3EEENS1_10collective14CollectiveConvINS1_47MainloopSm100TmaUmmaWarpSpecializedImplicitGemmILS5_1ELi8ELi3ELi1ELi2EN4cute5tupleIJNSA_1CILi1EEESD_SD_EEEEENSB_IJNSC_ILi64EEENSC_ILi128EEENSB_IJSG_EEEEEENS_6half_tESK_NSA_8TiledMMAINSA_8MMA_AtomIJNSA_20SM100_MMA_F16BF16_SSISK_SK_fLi64ELi128ELNSA_4UMMA5MajorE0ELSP_1ELNSO_7ScaleInE0ELSQ_0EEEEEENSA_6LayoutISE_NSB_IJNSC_ILi0EEESU_SU_EEEEENSB_IJNSA_10UnderscoreESX_SX_EEEEENS7_6detail27Sm100ImplicitGemmTileTraitsINSA_20SM90_TMA_LOAD_IM2COLENSA_14ComposedLayoutINSA_7SwizzleILi3ELi4ELi3EEENSA_18smem_ptr_flag_bitsILi16EEENST_INSB_IJNSC_ILi8EEESG_EEENSB_IJSG_SD_EEEEEEEvEENS11_INSA_13SM90_TMA_LOADENS13_IS15_S17_NST_INSB_IJSG_S18_EEENSB_IJSD_SG_EEEEEEEvEEEENS_8epilogue10collective18CollectiveEpilogueINS1L_23Sm100TmaWarpSpecializedILi4ELi2ELi16ELb1ELb0EEEJSJ_NSB_IJNST_ISG_SD_EENST_INSC_ILi32EEESD_EEEEESK_NSB_IJNSB_IJllllEEESD_SU_EEESK_S1V_NS1L_6fusion15FusionCallbacksIS1P_NS1W_17LinearCombinationISK_fSK_fLNS_15FloatRoundStyleE2EEESJ_S1T_JEEENSA_5SM1004TMEM4LOAD26SM100_TMEM_LOAD_16dp256b4xES12_NS13_INS14_ILi2ELi4ELi3EEES17_NST_INSB_IJS18_S1R_EEENSB_IJS1R_SD_EEEEEEENSA_17SM75_U32x4_LDSM_NENSA_21SM90_TMA_STORE_IM2COLES2A_NSA_17SM90_U32x4_STSM_NENSA_39AutoVectorizingCopyWithAssumedAlignmentILi128EEEEEEvvEEEEvNT_6ParamsE)
        /*0980*/ 	.short	0x0380
        /*0982*/ 	.short	0x0900


	//----- nvinfo : EIATTR_SW_WAR
	.align		4
.L_55:
        /*0984*/ 	.byte	0x04, 0x36
        /*0986*/ 	.short	(.L_57 - .L_56)
.L_56:
        /*0988*/ 	.word	0x00000008
.L_57:


//--------------------- .nv.callgraph             --------------------------
	.section	.nv.callgraph,"",@"SHT_CUDA_CALLGRAPH"
	.align	4
	.sectionentsize	8
	.align		4
        /*0000*/ 	.word	0x00000000
	.align		4
        /*0004*/ 	.word	0xffffffff
	.align		4
        /*0008*/ 	.word	index@(_ZN7cutlass13device_kernelINS_4conv6kernel13ConvUniversalINS1_16ConvProblemShapeILNS1_8OperatorE1ELi3EEENS1_10collective14CollectiveConvINS1_47MainloopSm100TmaUmmaWarpSpecializedImplicitGemmILS5_1ELi8ELi3ELi1ELi2EN4cute5tupleIJNSA_1CILi1EEESD_SD_EEEEENSB_IJNSC_ILi64EEENSC_ILi128EEENSB_IJSG_EEEEEENS_6half_tESK_NSA_8TiledMMAINSA_8MMA_AtomIJNSA_20SM100_MMA_F16BF16_SSISK_SK_fLi64ELi128ELNSA_4UMMA5MajorE0ELSP_1ELNSO_7ScaleInE0ELSQ_0EEEEEENSA_6LayoutISE_NSB_IJNSC_ILi0EEESU_SU_EEEEENSB_IJNSA_10UnderscoreESX_SX_EEEEENS7_6detail27Sm100ImplicitGemmTileTraitsINSA_20SM90_TMA_LOAD_IM2COLENSA_14ComposedLayoutINSA_7SwizzleILi3ELi4ELi3EEENSA_18smem_ptr_flag_bitsILi16EEENST_INSB_IJNSC_ILi8EEESG_EEENSB_IJSG_SD_EEEEEEEvEENS11_INSA_13SM90_TMA_LOADENS13_IS15_S17_NST_INSB_IJSG_S18_EEENSB_IJSD_SG_EEEEEEEvEEEENS_8epilogue10collective18CollectiveEpilogueINS1L_23Sm100TmaWarpSpecializedILi4ELi2ELi16ELb1ELb0EEEJSJ_NSB_IJNST_ISG_SD_EENST_INSC_ILi32EEESD_EEEEESK_NSB_IJNSB_IJllllEEESD_SU_EEESK_S1V_NS1L_6fusion15FusionCallbacksIS1P_NS1W_17LinearCombinationISK_fSK_fLNS_15FloatRoundStyleE2EEESJ_S1T_JEEENSA_5SM1004TMEM4LOAD26SM100_TMEM_LOAD_16dp256b4xES12_NS13_INS14_ILi2ELi4ELi3EEES17_NST_INSB_IJS18_S1R_EEENSB_IJS1R_SD_EEEEEEENSA_17SM75_U32x4_LDSM_NENSA_21SM90_TMA_STORE_IM2COLES2A_NSA_17SM90_U32x4_STSM_NENSA_39AutoVectorizingCopyWithAssumedAlignmentILi128EEEEEEvvEEEEvNT_6ParamsE)
	.align		4
        /*000c*/ 	.word	index@(__assertfail)
	.align		4
        /*0010*/ 	.word	0x00000000
	.align		4
        /*0014*/ 	.word	0xfffffffe
	.align		4
        /*0018*/ 	.word	0x00000000
	.align		4
        /*001c*/ 	.word	0xfffffffd
	.align		4
        /*0020*/ 	.word	0x00000000
	.align		4
        /*0024*/ 	.word	0xfffffffc


//--------------------- .nv.constant4             --------------------------
	.section	.nv.constant4,"a",@progbits
	.align	8
	.align		8
.nv.constant4:
        /*0000*/ 	.dword	__assertfail
	.align		8
        /*0008*/ 	.dword	__unnamed_1
	.align		8
        /*0010*/ 	.dword	__unnamed_2
	.align		8
        /*0018*/ 	.dword	_ZN39_INTERNAL_8ecc8552_4_k_cu_0b1240da_41524cuda3std3__45__cpo5beginE
	.align		8
        /*0020*/ 	.dword	_ZN39_INTERNAL_8ecc8552_4_k_cu_0b1240da_41524cuda3std3__45__cpo3endE
	.align		8
        /*0028*/ 	.dword	_ZN39_INTERNAL_8ecc8552_4_k_cu_0b1240da_41524cuda3std3__45__cpo6cbeginE
	.align		8
        /*0030*/ 	.dword	_ZN39_INTERNAL_8ecc8552_4_k_cu_0b1240da_41524cuda3std3__45__cpo4cendE
	.align		8
        /*0038*/ 	.dword	_ZN39_INTERNAL_8ecc8552_4_k_cu_0b1240da_41524cuda3std3__441_GLOBAL__N__8ecc8552_4_k_cu_0b1240da_41526ignoreE
	.align		8
        /*0040*/ 	.dword	_ZN39_INTERNAL_8ecc8552_4_k_cu_0b1240da_41524cuda3std3__419piecewise_constructE
	.align		8
        /*0048*/ 	.dword	_ZN39_INTERNAL_8ecc8552_4_k_cu_0b1240da_41524cuda3std3__48in_placeE
	.align		8
        /*0050*/ 	.dword	_ZN39_INTERNAL_8ecc8552_4_k_cu_0b1240da_41524cuda3std6ranges3__45__cpo4swapE
	.align		8
        /*0058*/ 	.dword	_ZN39_INTERNAL_8ecc8552_4_k_cu_0b1240da_41524cuda3std6ranges3__45__cpo9iter_moveE
	.align		8
        /*0060*/ 	.dword	_ZN39_INTERNAL_8ecc8552_4_k_cu_0b1240da_41524cute7productE
	.align		8
        /*0068*/ 	.dword	_ZN39_INTERNAL_8ecc8552_4_k_cu_0b1240da_41524cute1_E
	.align		8
        /*0070*/ 	.dword	$str$27
	.align		8
        /*0078*/ 	.dword	$str$28
	.align		8
        /*0080*/ 	.dword	$str$29
	.align		8
        /*0088*/ 	.dword	$str$30


//--------------------- .text._ZN7cutlass13device_kernelINS_4conv6kernel13ConvUniversalINS1_16ConvProblemShapeILNS1_8OperatorE1ELi3EEENS1_10collective14CollectiveConvINS1_47MainloopSm100TmaUmmaWarpSpecializedImplicitGemmILS5_1ELi8ELi3ELi1ELi2EN4cute5tupleIJNSA_1CILi1EEESD_SD_EEEEENSB_IJNSC_ILi64EEENSC_ILi128EEENSB_IJSG_EEEEEENS_6half_tESK_NSA_8TiledMMAINSA_8MMA_AtomIJNSA_20SM100_MMA_F16BF16_SSISK_SK_fLi64ELi128ELNSA_4UMMA5MajorE0ELSP_1ELNSO_7ScaleInE0ELSQ_0EEEEEENSA_6LayoutISE_NSB_IJNSC_ILi0EEESU_SU_EEEEENSB_IJNSA_10UnderscoreESX_SX_EEEEENS7_6detail27Sm100ImplicitGemmTileTraitsINSA_20SM90_TMA_LOAD_IM2COLENSA_14ComposedLayoutINSA_7SwizzleILi3ELi4ELi3EEENSA_18smem_ptr_flag_bitsILi16EEENST_INSB_IJNSC_ILi8EEESG_EEENSB_IJSG_SD_EEEEEEEvEENS11_INSA_13SM90_TMA_LOADENS13_IS15_S17_NST_INSB_IJSG_S18_EEENSB_IJSD_SG_EEEEEEEvEEEENS_8epilogue10collective18CollectiveEpilogueINS1L_23Sm100TmaWarpSpecializedILi4ELi2ELi16ELb1ELb0EEEJSJ_NSB_IJNST_ISG_SD_EENST_INSC_ILi32EEESD_EEEEESK_NSB_IJNSB_IJllllEEESD_SU_EEESK_S1V_NS1L_6fusion15FusionCallbacksIS1P_NS1W_17LinearCombinationISK_fSK_fLNS_15FloatRoundStyleE2EEESJ_S1T_JEEENSA_5SM1004TMEM4LOAD26SM100_TMEM_LOAD_16dp256b4xES12_NS13_INS14_ILi2ELi4ELi3EEES17_NST_INSB_IJS18_S1R_EEENSB_IJS1R_SD_EEEEEEENSA_17SM75_U32x4_LDSM_NENSA_21SM90_TMA_STORE_IM2COLES2A_NSA_17SM90_U32x4_STSM_NENSA_39AutoVectorizingCopyWithAssumedAlignmentILi128EEEEEEvvEEEEvNT_6ParamsE --------------------------
	.section	.text._ZN7cutlass13device_kernelINS_4conv6kernel13ConvUniversalINS1_16ConvProblemShapeILNS1_8OperatorE1ELi3EEENS1_10collective14CollectiveConvINS1_47MainloopSm100TmaUmmaWarpSpecializedImplicitGemmILS5_1ELi8ELi3ELi1ELi2EN4cute5tupleIJNSA_1CILi1EEESD_SD_EEEEENSB_IJNSC_ILi64EEENSC_ILi128EEENSB_IJSG_EEEEEENS_6half_tESK_NSA_8TiledMMAINSA_8MMA_AtomIJNSA_20SM100_MMA_F16BF16_SSISK_SK_fLi64ELi128ELNSA_4UMMA5MajorE0ELSP_1ELNSO_7ScaleInE0ELSQ_0EEEEEENSA_6LayoutISE_NSB_IJNSC_ILi0EEESU_SU_EEEEENSB_IJNSA_10UnderscoreESX_SX_EEEEENS7_6detail27Sm100ImplicitGemmTileTraitsINSA_20SM90_TMA_LOAD_IM2COLENSA_14ComposedLayoutINSA_7SwizzleILi3ELi4ELi3EEENSA_18smem_ptr_flag_bitsILi16EEENST_INSB_IJNSC_ILi8EEESG_EEENSB_IJSG_SD_EEEEEEEvEENS11_INSA_13SM90_TMA_LOADENS13_IS15_S17_NST_INSB_IJSG_S18_EEENSB_IJSD_SG_EEEEEEEvEEEENS_8epilogue10collective18CollectiveEpilogueINS1L_23Sm100TmaWarpSpecializedILi4ELi2ELi16ELb1ELb0EEEJSJ_NSB_IJNST_ISG_SD_EENST_INSC_ILi32EEESD_EEEEESK_NSB_IJNSB_IJllllEEESD_SU_EEESK_S1V_NS1L_6fusion15FusionCallbacksIS1P_NS1W_17LinearCombinationISK_fSK_fLNS_15FloatRoundStyleE2EEESJ_S1T_JEEENSA_5SM1004TMEM4LOAD26SM100_TMEM_LOAD_16dp256b4xES12_NS13_INS14_ILi2ELi4ELi3EEES17_NST_INSB_IJS18_S1R_EEENSB_IJS1R_SD_EEEEEEENSA_17SM75_U32x4_LDSM_NENSA_21SM90_TMA_STORE_IM2COLES2A_NSA_17SM90_U32x4_STSM_NENSA_39AutoVectorizingCopyWithAssumedAlignmentILi128EEEEEEvvEEEEvNT_6ParamsE,"ax",@progbits
	.align	128
.text._ZN7cutlass13device_kernelINS_4conv6kernel13ConvUniversalINS1_16ConvProblemShapeILNS1_8OperatorE1ELi3EEENS1_10collective14CollectiveConvINS1_47MainloopSm100TmaUmmaWarpSpecializedImplicitGemmILS5_1ELi8ELi3ELi1ELi2EN4cute5tupleIJNSA_1CILi1EEESD_SD_EEEEENSB_IJNSC_ILi64EEENSC_ILi128EEENSB_IJSG_EEEEEENS_6half_tESK_NSA_8TiledMMAINSA_8MMA_AtomIJNSA_20SM100_MMA_F16BF16_SSISK_SK_fLi64ELi128ELNSA_4UMMA5MajorE0ELSP_1ELNSO_7ScaleInE0ELSQ_0EEEEEENSA_6LayoutISE_NSB_IJNSC_ILi0EEESU_SU_EEEEENSB_IJNSA_10UnderscoreESX_SX_EEEEENS7_6detail27Sm100ImplicitGemmTileTraitsINSA_20SM90_TMA_LOAD_IM2COLENSA_14ComposedLayoutINSA_7SwizzleILi3ELi4ELi3EEENSA_18smem_ptr_flag_bitsILi16EEENST_INSB_IJNSC_ILi8EEESG_EEENSB_IJSG_SD_EEEEEEEvEENS11_INSA_13SM90_TMA_LOADENS13_IS15_S17_NST_INSB_IJSG_S18_EEENSB_IJSD_SG_EEEEEEEvEEEENS_8epilogue10collective18CollectiveEpilogueINS1L_23Sm100TmaWarpSpecializedILi4ELi2ELi16ELb1ELb0EEEJSJ_NSB_IJNST_ISG_SD_EENST_INSC_ILi32EEESD_EEEEESK_NSB_IJNSB_IJllllEEESD_SU_EEESK_S1V_NS1L_6fusion15FusionCallbacksIS1P_NS1W_17LinearCombinationISK_fSK_fLNS_15FloatRoundStyleE2EEESJ_S1T_JEEENSA_5SM1004TMEM4LOAD26SM100_TMEM_LOAD_16dp256b4xES12_NS13_INS14_ILi2ELi4ELi3EEES17_NST_INSB_IJS18_S1R_EEENSB_IJS1R_SD_EEEEEEENSA_17SM75_U32x4_LDSM_NENSA_21SM90_TMA_STORE_IM2COLES2A_NSA_17SM90_U32x4_STSM_NENSA_39AutoVectorizingCopyWithAssumedAlignmentILi128EEEEEEvvEEEEvNT_6ParamsE:
        .type           _ZN7cutlass13device_kernelINS_4conv6kernel13ConvUniversalINS1_16ConvProblemShapeILNS1_8OperatorE1ELi3EEENS1_10collective14CollectiveConvINS1_47MainloopSm100TmaUmmaWarpSpecializedImplicitGemmILS5_1ELi8ELi3ELi1ELi2EN4cute5tupleIJNSA_1CILi1EEESD_SD_EEEEENSB_IJNSC_ILi64EEENSC_ILi128EEENSB_IJSG_EEEEEENS_6half_tESK_NSA_8TiledMMAINSA_8MMA_AtomIJNSA_20SM100_MMA_F16BF16_SSISK_SK_fLi64ELi128ELNSA_4UMMA5MajorE0ELSP_1ELNSO_7ScaleInE0ELSQ_0EEEEEENSA_6LayoutISE_NSB_IJNSC_ILi0EEESU_SU_EEEEENSB_IJNSA_10UnderscoreESX_SX_EEEEENS7_6detail27Sm100ImplicitGemmTileTraitsINSA_20SM90_TMA_LOAD_IM2COLENSA_14ComposedLayoutINSA_7SwizzleILi3ELi4ELi3EEENSA_18smem_ptr_flag_bitsILi16EEENST_INSB_IJNSC_ILi8EEESG_EEENSB_IJSG_SD_EEEEEEEvEENS11_INSA_13SM90_TMA_LOADENS13_IS15_S17_NST_INSB_IJSG_S18_EEENSB_IJSD_SG_EEEEEEEvEEEENS_8epilogue10collective18CollectiveEpilogueINS1L_23Sm100TmaWarpSpecializedILi4ELi2ELi16ELb1ELb0EEEJSJ_NSB_IJNST_ISG_SD_EENST_INSC_ILi32EEESD_EEEEESK_NSB_IJNSB_IJllllEEESD_SU_EEESK_S1V_NS1L_6fusion15FusionCallbacksIS1P_NS1W_17LinearCombinationISK_fSK_fLNS_15FloatRoundStyleE2EEESJ_S1T_JEEENSA_5SM1004TMEM4LOAD26SM100_TMEM_LOAD_16dp256b4xES12_NS13_INS14_ILi2ELi4ELi3EEES17_NST_INSB_IJS18_S1R_EEENSB_IJS1R_SD_EEEEEEENSA_17SM75_U32x4_LDSM_NENSA_21SM90_TMA_STORE_IM2COLES2A_NSA_17SM90_U32x4_STSM_NENSA_39AutoVectorizingCopyWithAssumedAlignmentILi128EEEEEEvvEEEEvNT_6ParamsE,@function
        .size           _ZN7cutlass13device_kernelINS_4conv6kernel13ConvUniversalINS1_16ConvProblemShapeILNS1_8OperatorE1ELi3EEENS1_10collective14CollectiveConvINS1_47MainloopSm100TmaUmmaWarpSpecializedImplicitGemmILS5_1ELi8ELi3ELi1ELi2EN4cute5tupleIJNSA_1CILi1EEESD_SD_EEEEENSB_IJNSC_ILi64EEENSC_ILi128EEENSB_IJSG_EEEEEENS_6half_tESK_NSA_8TiledMMAINSA_8MMA_AtomIJNSA_20SM100_MMA_F16BF16_SSISK_SK_fLi64ELi128ELNSA_4UMMA5MajorE0ELSP_1ELNSO_7ScaleInE0ELSQ_0EEEEEENSA_6LayoutISE_NSB_IJNSC_ILi0EEESU_SU_EEEEENSB_IJNSA_10UnderscoreESX_SX_EEEEENS7_6detail27Sm100ImplicitGemmTileTraitsINSA_20SM90_TMA_LOAD_IM2COLENSA_14ComposedLayoutINSA_7SwizzleILi3ELi4ELi3EEENSA_18smem_ptr_flag_bitsILi16EEENST_INSB_IJNSC_ILi8EEESG_EEENSB_IJSG_SD_EEEEEEEvEENS11_INSA_13SM90_TMA_LOADENS13_IS15_S17_NST_INSB_IJSG_S18_EEENSB_IJSD_SG_EEEEEEEvEEEENS_8epilogue10collective18CollectiveEpilogueINS1L_23Sm100TmaWarpSpecializedILi4ELi2ELi16ELb1ELb0EEEJSJ_NSB_IJNST_ISG_SD_EENST_INSC_ILi32EEESD_EEEEESK_NSB_IJNSB_IJllllEEESD_SU_EEESK_S1V_NS1L_6fusion15FusionCallbacksIS1P_NS1W_17LinearCombinationISK_fSK_fLNS_15FloatRoundStyleE2EEESJ_S1T_JEEENSA_5SM1004TMEM4LOAD26SM100_TMEM_LOAD_16dp256b4xES12_NS13_INS14_ILi2ELi4ELi3EEES17_NST_INSB_IJS18_S1R_EEENSB_IJS1R_SD_EEEEEEENSA_17SM75_U32x4_LDSM_NENSA_21SM90_TMA_STORE_IM2COLES2A_NSA_17SM90_U32x4_STSM_NENSA_39AutoVectorizingCopyWithAssumedAlignmentILi128EEEEEEvvEEEEvNT_6ParamsE,(.L_x_178 - _ZN7cutlass13device_kernelINS_4conv6kernel13ConvUniversalINS1_16ConvProblemShapeILNS1_8OperatorE1ELi3EEENS1_10collective14CollectiveConvINS1_47MainloopSm100TmaUmmaWarpSpecializedImplicitGemmILS5_1ELi8ELi3ELi1ELi2EN4cute5tupleIJNSA_1CILi1EEESD_SD_EEEEENSB_IJNSC_ILi64EEENSC_ILi128EEENSB_IJSG_EEEEEENS_6half_tESK_NSA_8TiledMMAINSA_8MMA_AtomIJNSA_20SM100_MMA_F16BF16_SSISK_SK_fLi64ELi128ELNSA_4UMMA5MajorE0ELSP_1ELNSO_7ScaleInE0ELSQ_0EEEEEENSA_6LayoutISE_NSB_IJNSC_ILi0EEESU_SU_EEEEENSB_IJNSA_10UnderscoreESX_SX_EEEEENS7_6detail27Sm100ImplicitGemmTileTraitsINSA_20SM90_TMA_LOAD_IM2COLENSA_14ComposedLayoutINSA_7SwizzleILi3ELi4ELi3EEENSA_18smem_ptr_flag_bitsILi16EEENST_INSB_IJNSC_ILi8EEESG_EEENSB_IJSG_SD_EEEEEEEvEENS11_INSA_13SM90_TMA_LOADENS13_IS15_S17_NST_INSB_IJSG_S18_EEENSB_IJSD_SG_EEEEEEEvEEEENS_8epilogue10collective18CollectiveEpilogueINS1L_23Sm100TmaWarpSpecializedILi4ELi2ELi16ELb1ELb0EEEJSJ_NSB_IJNST_ISG_SD_EENST_INSC_ILi32EEESD_EEEEESK_NSB_IJNSB_IJllllEEESD_SU_EEESK_S1V_NS1L_6fusion15FusionCallbacksIS1P_NS1W_17LinearCombinationISK_fSK_fLNS_15FloatRoundStyleE2EEESJ_S1T_JEEENSA_5SM1004TMEM4LOAD26SM100_TMEM_LOAD_16dp256b4xES12_NS13_INS14_ILi2ELi4ELi3EEES17_NST_INSB_IJS18_S1R_EEENSB_IJS1R_SD_EEEEEEENSA_17SM75_U32x4_LDSM_NENSA_21SM90_TMA_STORE_IM2COLES2A_NSA_17SM90_U32x4_STSM_NENSA_39AutoVectorizingCopyWithAssumedAlignmentILi128EEEEEEvvEEEEvNT_6ParamsE)
        .other          _ZN7cutlass13device_kernelINS_4conv6kernel13ConvUniversalINS1_16ConvProblemShapeILNS1_8OperatorE1ELi3EEENS1_10collective14CollectiveConvINS1_47MainloopSm100TmaUmmaWarpSpecializedImplicitGemmILS5_1ELi8ELi3ELi1ELi2EN4cute5tupleIJNSA_1CILi1EEESD_SD_EEEEENSB_IJNSC_ILi64EEENSC_ILi128EEENSB_IJSG_EEEEEENS_6half_tESK_NSA_8TiledMMAINSA_8MMA_AtomIJNSA_20SM100_MMA_F16BF16_SSISK_SK_fLi64ELi128ELNSA_4UMMA5MajorE0ELSP_1ELNSO_7ScaleInE0ELSQ_0EEEEEENSA_6LayoutISE_NSB_IJNSC_ILi0EEESU_SU_EEEEENSB_IJNSA_10UnderscoreESX_SX_EEEEENS7_6detail27Sm100ImplicitGemmTileTraitsINSA_20SM90_TMA_LOAD_IM2COLENSA_14ComposedLayoutINSA_7SwizzleILi3ELi4ELi3EEENSA_18smem_ptr_flag_bitsILi16EEENST_INSB_IJNSC_ILi8EEESG_EEENSB_IJSG_SD_EEEEEEEvEENS11_INSA_13SM90_TMA_LOADENS13_IS15_S17_NST_INSB_IJSG_S18_EEENSB_IJSD_SG_EEEEEEEvEEEENS_8epilogue10collective18CollectiveEpilogueINS1L_23Sm100TmaWarpSpecializedILi4ELi2ELi16ELb1ELb0EEEJSJ_NSB_IJNST_ISG_SD_EENST_INSC_ILi32EEESD_EEEEESK_NSB_IJNSB_IJllllEEESD_SU_EEESK_S1V_NS1L_6fusion15FusionCallbacksIS1P_NS1W_17LinearCombinationISK_fSK_fLNS_15FloatRoundStyleE2EEESJ_S1T_JEEENSA_5SM1004TMEM4LOAD26SM100_TMEM_LOAD_16dp256b4xES12_NS13_INS14_ILi2ELi4ELi3EEES17_NST_INSB_IJS18_S1R_EEENSB_IJS1R_SD_EEEEEEENSA_17SM75_U32x4_LDSM_NENSA_21SM90_TMA_STORE_IM2COLES2A_NSA_17SM90_U32x4_STSM_NENSA_39AutoVectorizingCopyWithAssumedAlignmentILi128EEEEEEvvEEEEvNT_6ParamsE,@"STO_CUDA_ENTRY STV_DEFAULT"
_ZN7cutlass13device_kernelINS_4conv6kernel13ConvUniversalINS1_16ConvProblemShapeILNS1_8OperatorE1ELi3EEENS1_10collective14CollectiveConvINS1_47MainloopSm100TmaUmmaWarpSpecializedImplicitGemmILS5_1ELi8ELi3ELi1ELi2EN4cute5tupleIJNSA_1CILi1EEESD_SD_EEEEENSB_IJNSC_ILi64EEENSC_ILi128EEENSB_IJSG_EEEEEENS_6half_tESK_NSA_8TiledMMAINSA_8MMA_AtomIJNSA_20SM100_MMA_F16BF16_SSISK_SK_fLi64ELi128ELNSA_4UMMA5MajorE0ELSP_1ELNSO_7ScaleInE0ELSQ_0EEEEEENSA_6LayoutISE_NSB_IJNSC_ILi0EEESU_SU_EEEEENSB_IJNSA_10UnderscoreESX_SX_EEEEENS7_6detail27Sm100ImplicitGemmTileTraitsINSA_20SM90_TMA_LOAD_IM2COLENSA_14ComposedLayoutINSA_7SwizzleILi3ELi4ELi3EEENSA_18smem_ptr_flag_bitsILi16EEENST_INSB_IJNSC_ILi8EEESG_EEENSB_IJSG_SD_EEEEEEEvEENS11_INSA_13SM90_TMA_LOADENS13_IS15_S17_NST_INSB_IJSG_S18_EEENSB_IJSD_SG_EEEEEEEvEEEENS_8epilogue10collective18CollectiveEpilogueINS1L_23Sm100TmaWarpSpecializedILi4ELi2ELi16ELb1ELb0EEEJSJ_NSB_IJNST_ISG_SD_EENST_INSC_ILi32EEESD_EEEEESK_NSB_IJNSB_IJllllEEESD_SU_EEESK_S1V_NS1L_6fusion15FusionCallbacksIS1P_NS1W_17LinearCombinationISK_fSK_fLNS_15FloatRoundStyleE2EEESJ_S1T_JEEENSA_5SM1004TMEM4LOAD26SM100_TMEM_LOAD_16dp256b4xES12_NS13_INS14_ILi2ELi4ELi3EEES17_NST_INSB_IJS18_S1R_EEENSB_IJS1R_SD_EEEEEEENSA_17SM75_U32x4_LDSM_NENSA_21SM90_TMA_STORE_IM2COLES2A_NSA_17SM90_U32x4_STSM_NENSA_39AutoVectorizingCopyWithAssumedAlignmentILi128EEEEEEvvEEEEvNT_6ParamsE:
[----:B------:R-:W1:Y:S01]  /*0000*/  LDC R1, c[0x0][0x37c] ;  /* 0x0000df00ff017b82 */ /* 0x000e620000000800 */
[----:B------:R-:W2:Y:S01]  /*0010*/  S2R R50, SR_TID.X ;  /* 0x0000000000327919 */ /* 0x000ea20000002100 */
[----:B------:R-:W3:Y:S01]  /*0020*/  LDCU.64 UR8, c[0x0][0x990] ;  /* 0x00013200ff0877ac */ /* 0x000ee20008000a00 */
[----:B-1----:R-:W-:Y:S01]  /*0030*/  VIADD R1, R1, 0xfffffff8 ;  /* 0xfffffff801017836 */ /* 0x002fe20000000000 */
[----:B------:R-:W-:Y:S02]  /*0040*/  PRMT R51, RZ, 0x7610, R51 ;  /* 0x00007610ff337816 */ /* 0x000fe40000000033 */
[----:B------:R-:W-:Y:S01]  /*0050*/  ELECT P3, URZ, PT ;  /* 0x0000000000ff782f */ /* 0x000fe20003860000 */
[----:B---3--:R-:W-:-:S04]  /*0060*/  UISETP.NE.U32.AND UP0, UPT, UR8, URZ, UPT ;  /* 0x000000ff0800728c */ /* 0x008fc8000bf05070 */
[----:B------:R-:W-:Y:S01]  /*0070*/  UISETP.NE.AND.EX UP0, UPT, UR9, URZ, UPT, UP0 ;  /* 0x000000ff0900728c */ /* 0x000fe2000bf05300 */
[----:B--2---:R-:W-:-:S05]  /*0080*/  SHF.R.U32.HI R52, RZ, 0x5, R50 ;  /* 0x00000005ff347819 */ /* 0x004fca0000011632 */
[----:B------:R-:W1:Y:S02]  /*0090*/  SHFL.IDX PT, R0, R52, RZ, 0x1f ;  /* 0x00001fff34007589 */ /* 0x000e6400000e0000 */
[----:B-1----:R-:W-:Y:S01]  /*00a0*/  R2UR UR18, R0 ;  /* 0x00000000001272ca */ /* 0x002fe200000e0000 */
[----:B------:R-:W-:-:S14]  /*00b0*/  BRA.U UP0, `(.L_x_0) ;  /* 0x0000000100307547 */ /* 0x000fdc000b800000 */
[----:B------:R-:W1:Y:S02]  /*00c0*/  LDCU.64 UR4, c[0x0][0x988] ;  /* 0x00013100ff0477ac */ /* 0x000e640008000a00 */
[----:B-1----:R-:W-:-:S04]  /*00d0*/  UISETP.NE.U32.AND UP0, UPT, UR4, URZ, UPT ;  /* 0x000000ff0400728c */ /* 0x002fc8000bf05070 */
[----:B------:R-:W-:-:S09]  /*00e0*/  UISETP.NE.AND.EX UP0, UPT, UR5, URZ, UPT, UP0 ;  /* 0x000000ff0500728c */ /* 0x000fd2000bf05300 */
[----:B------:R-:W-:Y:S05]  /*00f0*/  BRA.U !UP0, `(.L_x_1) ;  /* 0x0000000108147547 */ /* 0x000fea000b800000 */
[----:B------:R-:W1:Y:S01]  /*0100*/  LDC.64 R2, c[0x0][0x988] ;  /* 0x00026200ff027b82 */ /* 0x000e620000000a00 */
[----:B------:R-:W1:Y:S02]  /*0110*/  LDCU.64 UR4, c[0x0][0x358] ;  /* 0x00006b00ff0477ac */ /* 0x000e640008000a00 */
[----:B-1----:R1:W5:Y:S01]  /*0120*/  LDG.E R27, desc[UR4][R2.64] ;  /* 0x00000004021b7981 */ /* 0x002362000c1e1900 */
[----:B------:R-:W-:Y:S01]  /*0130*/  HFMA2 R51, -RZ, RZ, 0, 5.9604644775390625e-08 ;  /* 0x00000001ff337431 */ /* 0x000fe200000001ff */
[----:B------:R-:W-:Y:S05]  /*0140*/  BRA `(.L_x_0) ;  /* 0x00000000000c7947 */ /* 0x000fea0003800000 */
.L_x_1:
[----:B------:R-:W1:Y:S01]  /*0150*/  LDCU UR4, c[0x0][0x980] ;  /* 0x00013000ff0477ac */ /* 0x000e620008000800 */
[----:B------:R-:W-:Y:S01]  /*0160*/  HFMA2 R51, -RZ, RZ, 0, 5.9604644775390625e-08 ;  /* 0x00000001ff337431 */ /* 0x000fe200000001ff */
[----:B-1----:R-:W-:-:S07]  /*0170*/  MOV R27, UR4 ;  /* 0x00000004001b7c02 */ /* 0x002fce0008000f00 */
.L_x_0:
[----:B------:R-:W2:Y:S02]  /*0180*/  LDCU.64 UR4, c[0x0][0x9b0] ;  /* 0x00013600ff0477ac */ /* 0x000ea40008000a00 */
[----:B--2---:R-:W-:-:S04]  /*0190*/  UISETP.NE.U32.AND UP0, UPT, UR4, URZ, UPT ;  /* 0x000000ff0400728c */ /* 0x004fc8000bf05070 */
[----:B------:R-:W-:-:S09]  /*01a0*/  UISETP.NE.AND.EX UP0, UPT, UR5, URZ, UPT, UP0 ;  /* 0x000000ff0500728c */ /* 0x000fd2000bf05300 */
[----:B------:R-:W-:Y:S05]  /*01b0*/  BRA.U UP0, `(.L_x_2) ;  /* 0x0000000100287547 */ /* 0x000fea000b800000 */
[----:B------:R-:W2:Y:S02]  /*01c0*/  LDCU.64 UR4, c[0x0][0x9a8] ;  /* 0x00013500ff0477ac */ /* 0x000ea40008000a00 */
[----:B--2---:R-:W-:-:S04]  /*01d0*/  UISETP.NE.U32.AND UP0, UPT, UR4, URZ, UPT ;  /* 0x000000ff0400728c */ /* 0x004fc8000bf05070 */
[----:B------:R-:W-:-:S09]  /*01e0*/  UISETP.NE.AND.EX UP0, UPT, UR5, URZ, UPT, UP0 ;  /* 0x000000ff0500728c */ /* 0x000fd2000bf05300 */
[----:B------:R-:W-:Y:S05]  /*01f0*/  BRA.U !UP0, `(.L_x_3) ;  /* 0x0000000108107547 */ /* 0x000fea000b800000 */
[----:B------:R-:W2:Y:S01]  /*0200*/  LDC.64 R24, c[0x0][0x9a8] ;  /* 0x00026a00ff187b82 */ /* 0x000ea20000000a00 */
[----:B------:R-:W2:Y:S02]  /*0210*/  LDCU.64 UR4, c[0x0][0x358] ;  /* 0x00006b00ff0477ac */ /* 0x000ea40008000a00 */
[----:B--2---:R2:W5:Y:S01]  /*0220*/  LDG.E R24, desc[UR4][R24.64] ;  /* 0x0000000418187981 */ /* 0x004562000c1e1900 */
[----:B------:R-:W-:Y:S05]  /*0230*/  BRA `(.L_x_2) ;  /* 0x0000000000087947 */ /* 0x000fea0003800000 */
.L_x_3:
[----:B------:R-:W2:Y:S02]  /*0240*/  LDCU UR4, c[0x0][0x9a0] ;  /* 0x00013400ff0477ac */ /* 0x000ea40008000800 */
[----:B--2---:R-:W-:Y:S02]  /*0250*/  MOV R24, UR4 ;  /* 0x0000000400187c02 */ /* 0x004fe40008000f00 */
.L_x_2:
[----:B------:R-:W-:Y:S01]  /*0260*/  IMAD.U32 R0, RZ, RZ, UR18 ;  /* 0x00000012ff007e24 */ /* 0x000fe2000f8e00ff */
[----:B------:R-:W-:Y:S04]  /*0270*/  BSSY.RECONVERGENT B0, `(.L_x_4) ;  /* 0x000000c000007945 */ /* 0x000fe80003800200 */
[C---:B------:R-:W-:Y:S02]  /*0280*/  ISETP.NE.OR P1, PT, R0.reuse, 0x1, !P3 ;  /* 0x000000010000780c */ /* 0x040fe40005f25670 */
[----:B------:R-:W-:-:S11]  /*0290*/  ISETP.NE.OR P0, PT, R0, 0x3, !P3 ;  /* 0x000000030000780c */ /* 0x000fd60005f05670 */
[----:B------:R-:W-:Y:S05]  /*02a0*/  @P1 BRA `(.L_x_5) ;  /* 0x0000000000201947 */ /* 0x000fea0003800000 */
[----:B------:R-:W3:Y:S02]  /*02b0*/  LDCU.64 UR4, c[0x0][0x348] ;  /* 0x00006900ff0477ac */ /* 0x000ee40008000a00 */
[----:B---3--:R-:W-:Y:S02]  /*02c0*/  UIADD3 UR6, UP1, UPT, UR4, 0x80, URZ ;  /* 0x0000008004067890 */ /* 0x008fe4000ff3e0ff */
[----:B------:R-:W-:Y:S02]  /*02d0*/  UIADD3 UR4, UP0, UPT, UR4, 0x200, URZ ;  /* 0x0000020004047890 */ /* 0x000fe4000ff1e0ff */
[----:B------:R-:W-:Y:S02]  /*02e0*/  UIADD3.X UR7, UPT, UPT, URZ, UR5, URZ, UP1, !UPT ;  /* 0x00000005ff077290 */ /* 0x000fe40008ffe4ff */
[----:B------:R-:W-:-:S07]  /*02f0*/  UIADD3.X UR5, UPT, UPT, URZ, UR5, URZ, UP0, !UPT ;  /* 0x00000005ff057290 */ /* 0x000fce00087fe4ff */
[----:B------:R3:W-:Y:S02]  /*0300*/  UTMACCTL.PF [UR6] ;  /* 0x00000000060079b9 */ /* 0x0007e40008040000 */
[----:B------:R3:W-:Y:S02]  /*0310*/  UTMACCTL.PF [UR4] ;  /* 0x00000000040079b9 */ /* 0x0007e40008040000 */
[----:B---3--:R-:W-:Y:S01]  /*0320*/  NOP ;  /* 0x0000000000007918 */ /* 0x008fe20000000000 */
.L_x_5:
[----:B------:R-:W-:Y:S05]  /*0330*/  BSYNC.RECONVERGENT B0 ;  /* 0x0000000000007941 */ /* 0x000fea0003800200 */
.L_x_4:
[----:B------:R-:W-:Y:S04]  /*0340*/  BSSY.RECONVERGENT B0, `(.L_x_6) ;  /* 0x000000a000007945 */ /* 0x000fe80003800200 */
        /* <DEDUP_REMOVED lines=9> */
.L_x_7:
[----:B------:R-:W-:Y:S05]  /*03e0*/  BSYNC.RECONVERGENT B0 ;  /* 0x0000000000007941 */ /* 0x000fea0003800200 */
.L_x_6:
[----:B------:R-:W3:Y:S01]  /*03f0*/  LDCU.64 UR4, c[0x0][0x988] ;  /* 0x00013100ff0477ac */ /* 0x000ee20008000a00 */
[----:B------:R-:W-:Y:S02]  /*0400*/  UISETP.EQ.U32.AND UP2, UPT, UR8, URZ, UPT ;  /* 0x000000ff0800728c */ /* 0x000fe4000bf42070 */
[----:B------:R-:W-:Y:S02]  /*0410*/  UPLOP3.LUT UP3, UPT, UPT, UPT, UPT, 0x80, 0x8 ;  /* 0x000000000008789c */ /* 0x000fe40003f6f070 */
[----:B---3--:R-:W-:-:S04]  /*0420*/  UISETP.NE.U32.AND UP0, UPT, UR4, URZ, UPT ;  /* 0x000000ff0400728c */ /* 0x008fc8000bf05070 */
[----:B------:R-:W-:-:S04]  /*0430*/  UISETP.NE.AND.EX UP1, UPT, UR5, URZ, UPT, UP0 ;  /* 0x000000ff0500728c */ /* 0x000fc8000bf25300 */
[----:B------:R-:W-:-:S04]  /*0440*/  UISETP.EQ.OR.EX UP4, UPT, UR9, URZ, !UP1, UP2 ;  /* 0x000000ff0900728c */ /* 0x000fc8000cf82720 */
[----:B------:R-:W-:-:S06]  /*0450*/  UP2UR UR4, UPR, URZ, 0x10 ;  /* 0x00000010ff047883 */ /* 0x000fcc0008000000 */
[----:B------:R-:W-:Y:S01]  /*0460*/  MOV R59, UR4 ;  /* 0x00000004003b7c02 */ /* 0x000fe20008000f00 */
[----:B------:R-:W-:Y:S06]  /*0470*/  BRA.U !UP4, `(.L_x_8) ;  /* 0x000000010c207547 */ /* 0x000fec000b800000 */
[----:B------:R-:W-:Y:S01]  /*0480*/  UISETP.NE.U32.AND UP2, UPT, UR8, URZ, UPT ;  /* 0x000000ff0800728c */ /* 0x000fe2000bf45070 */
[----:B-----5:R-:W-:Y:S01]  /*0490*/  FSETP.NEU.AND P0, PT, R27, RZ, PT ;  /* 0x000000ff1b00720b */ /* 0x020fe20003f0d000 */
[----:B------:R-:W-:Y:S02]  /*04a0*/  USEL UR4, URZ, 0xffffffff, UP1 ;  /* 0xffffffffff047887 */ /* 0x000fe40008800000 */
[----:B------:R-:W-:-:S10]  /*04b0*/  UISETP.NE.AND.EX UP2, UPT, UR9, URZ, UPT, UP2 ;  /* 0x000000ff0900728c */ /* 0x000fd4000bf45320 */
[----:B------:R-:W-:Y:S01]  /*04c0*/  VOTEU.ANY UP0, P0 ;  /* 0x0000000000ff7886 */ /* 0x000fe20000000100 */
[----:B------:R-:W-:-:S04]  /*04d0*/  @!UP2 USEL UR4, URZ, 0xffffffff, UP0 ;  /* 0xffffffffff04a887 */ /* 0x000fc80008000000 */
[----:B------:R-:W-:-:S04]  /*04e0*/  ULOP3.LUT UR4, UR4, 0x1, URZ, 0xc0, !UPT ;  /* 0x0000000104047892 */ /* 0x000fc8000f8ec0ff */
[----:B------:R-:W-:-:S11]  /*04f0*/  UISETP.NE.U32.AND UP3, UPT, UR4, 0x1, UPT ;  /* 0x000000010400788c */ /* 0x000fd6000bf65070 */
.L_x_8:
[----:B-1----:R-:W1:Y:S01]  /*0500*/  SHFL.IDX PT, R2, R52, RZ, 0x1f ;  /* 0x00001fff34027589 */ /* 0x002e6200000e0000 */
[----:B------:R-:W-:-:S04]  /*0510*/  UISETP.NE.AND UP0, UPT, UR18, 0x2, UPT ;  /* 0x000000021200788c */ /* 0x000fc8000bf05270 */
[----:B------:R-:W-:Y:S01]  /*0520*/  USEL UR56, URZ, 0x1, UP0 ;  /* 0x00000001ff387887 */ /* 0x000fe20008000000 */
[----:B-1----:R-:W-:-:S13]  /*0530*/  ISETP.NE.AND P0, PT, R2, RZ, PT ;  /* 0x000000ff0200720c */ /* 0x002fda0003f05270 */
[----:B------:R-:W-:Y:S05]  /*0540*/  @P0 BRA `(.L_x_9) ;  /* 0x0000000000680947 */ /* 0x000fea0003800000 */
[----:B------:R-:W1:Y:S01]  /*0550*/  S2UR UR4, SR_CgaCtaId ;  /* 0x00000000000479c3 */ /* 0x000e620000008800 */
[----:B------:R-:W-:Y:S01]  /*0560*/  UMOV UR5, 0x400 ;  /* 0x0000040000057882 */ /* 0x000fe20000000000 */
[----:B------:R-:W-:Y:S01]  /*0570*/  UMOV UR6, 0x1 ;  /* 0x0000000100067882 */ /* 0x000fe20000000000 */
[----:B------:R-:W-:Y:S01]  /*0580*/  ELECT P0, URZ, PT ;  /* 0x0000000000ff782f */ /* 0x000fe20003800000 */
[----:B------:R-:W-:-:S04]  /*0590*/  UIADD3 UR6, UPT, UPT, -UR6, 0x100000, URZ ;  /* 0x0010000006067890 */ /* 0x000fc8000fffe1ff */
[----:B------:R-:W-:Y:S02]  /*05a0*/  USHF.L.U32 UR7, UR6, 0xb, URZ ;  /* 0x0000000b06077899 */ /* 0x000fe400080006ff */
[----:B------:R-:W-:Y:S02]  /*05b0*/  USHF.L.U32 UR6, UR6, 0x1, URZ ;  /* 0x0000000106067899 */ /* 0x000fe400080006ff */
[----:B-1----:R-:W-:Y:S01]  /*05c0*/  ULEA UR4, UR4, UR5, 0x18 ;  /* 0x0000000504047291 */ /* 0x002fe2000f8ec0ff */
[----:B------:R-:W1:Y:S11]  /*05d0*/  FENCE.VIEW.ASYNC.S ;  /* 0x00000000000073c6 */ /* 0x000e760000000000 */
[----:B-1----:R1:W3:Y:S01]  /*05e0*/  SYNCS.EXCH.64 URZ, [UR4], UR6 ;  /* 0x0000000604ff75b2 */ /* 0x0022e20008000100 */
[----:B------:R1:W4:Y:S01]  /*05f0*/  SYNCS.EXCH.64 URZ, [UR4+0x40], UR6 ;  /* 0x0000400604ff75b2 */ /* 0x0003220008000100 */
[----:B------:R1:W1:Y:S01]  /*0600*/  SYNCS.EXCH.64 URZ, [UR4+0x8], UR6 ;  /* 0x0000080604ff75b2 */ /* 0x0002620008000100 */
        /* <DEDUP_REMOVED lines=13> */
[----:B------:R-:W-:Y:S01]  /*06e0*/  NOP ;  /* 0x0000000000007918 */ /* 0x000fe20000000000 */
.L_x_9:
[----:B------:R-:W2:Y:S01]  /*06f0*/  SHFL.IDX PT, R2, R52, RZ, 0x1f ;  /* 0x00001fff34027589 */ /* 0x000ea200000e0000 */
[----:B------:R-:W-:Y:S01]  /*0700*/  NOP ;  /* 0x0000000000007918 */ /* 0x000fe20000000000 */
[----:B--2---:R-:W-:-:S13]  /*0710*/  ISETP.NE.AND P0, PT, R2, 0x1, PT ;  /* 0x000000010200780c */ /* 0x004fda0003f05270 */
[----:B------:R-:W-:Y:S05]  /*0720*/  @P0 BRA `(.L_x_10) ;  /* 0x0000000000580947 */ /* 0x000fea0003800000 */
[----:B-1----:R-:W1:Y:S01]  /*0730*/  S2UR UR4, SR_CgaCtaId ;  /* 0x00000000000479c3 */ /* 0x002e620000008800 */
[----:B------:R-:W-:Y:S01]  /*0740*/  UMOV UR5, 0x400 ;  /* 0x0000040000057882 */ /* 0x000fe20000000000 */
[----:B------:R-:W-:Y:S01]  /*0750*/  UMOV UR8, 0x20 ;  /* 0x0000002000087882 */ /* 0x000fe20000000000 */
[----:B------:R-:W-:Y:S01]  /*0760*/  UMOV UR6, 0x80 ;  /* 0x0000008000067882 */ /* 0x000fe20000000000 */
[----:B------:R-:W-:-:S04]  /*0770*/  UIADD3 UR8, UPT, UPT, -UR8, 0x100000, URZ ;  /* 0x0010000008087890 */ /* 0x000fc8000fffe1ff */
[----:B------:R-:W-:Y:S02]  /*0780*/  USHF.L.U32 UR9, UR8, 0xb, URZ ;  /* 0x0000000b08097899 */ /* 0x000fe400080006ff */
[----:B------:R-:W-:Y:S02]  /*0790*/  USHF.L.U32 UR8, UR8, 0x1, URZ ;  /* 0x0000000108087899 */ /* 0x000fe400080006ff */
[----:B------:R-:W-:-:S04]  /*07a0*/  UIADD3 UR6, UPT, UPT, -UR6, 0x100000, URZ ;  /* 0x0010000006067890 */ /* 0x000fc8000fffe1ff */
[----:B------:R-:W-:Y:S02]  /*07b0*/  USHF.L.U32 UR7, UR6, 0xb, URZ ;  /* 0x0000000b06077899 */ /* 0x000fe400080006ff */
[----:B------:R-:W-:Y:S01]  /*07c0*/  USHF.L.U32 UR6, UR6, 0x1, URZ ;  /* 0x0000000106067899 */ /* 0x000fe200080006ff */
[----:B------:R-:W-:Y:S01]  /*07d0*/  ELECT P0, URZ, PT ;  /* 0x0000000000ff782f */ /* 0x000fe20003800000 */
[----:B-1----:R-:W-:Y:S01]  /*07e0*/  ULEA UR4, UR4, UR5, 0x18 ;  /* 0x0000000504047291 */ /* 0x002fe2000f8ec0ff */
[----:B------:R-:W1:Y:S11]  /*07f0*/  FENCE.VIEW.ASYNC.S ;  /* 0x00000000000073c6 */ /* 0x000e760000000000 */
[----:B-1----:R2:W1:Y:S01]  /*0800*/  SYNCS.EXCH.64 URZ, [UR4+0x80], UR8 ;  /* 0x0000800804ff75b2 */ /* 0x0024620008000100 */
[----:B------:R2:W1:Y:S01]  /*0810*/  SYNCS.EXCH.64 URZ, [UR4+0xa0], UR6 ;  /* 0x0000a00604ff75b2 */ /* 0x0004620008000100 */
[----:B------:R2:W1:Y:S01]  /*0820*/  SYNCS.EXCH.64 URZ, [UR4+0x88], UR8 ;  /* 0x0000880804ff75b2 */ /* 0x0004620008000100 */
[----:B------:R2:W1:Y:S01]  /*0830*/  SYNCS.EXCH.64 URZ, [UR4+0xa8], UR6 ;  /* 0x0000a80604ff75b2 */ /* 0x0004620008000100 */
[----:B------:R2:W1:Y:S01]  /*0840*/  SYNCS.EXCH.64 URZ, [UR4+0x90], UR8 ;  /* 0x0000900804ff75b2 */ /* 0x0004620008000100 */
[----:B------:R2:W1:Y:S01]  /*0850*/  SYNCS.EXCH.64 URZ, [UR4+0xb0], UR6 ;  /* 0x0000b00604ff75b2 */ /* 0x0004620008000100 */
[----:B------:R2:W1:Y:S01]  /*0860*/  SYNCS.EXCH.64 URZ, [UR4+0x98], UR8 ;  /* 0x0000980804ff75b2 */ /* 0x0004620008000100 */
[----:B------:R2:W1:Y:S02]  /*0870*/  SYNCS.EXCH.64 URZ, [UR4+0xb8], UR6 ;  /* 0x0000b80604ff75b2 */ /* 0x0004640008000100 */
[----:B--2---:R-:W-:Y:S01]  /*0880*/  NOP ;  /* 0x0000000000007918 */ /* 0x004fe20000000000 */
.L_x_10:
[----:B------:R-:W2:Y:S01]  /*0890*/  SHFL.IDX PT, R2, R52, RZ, 0x1f ;  /* 0x00001fff34027589 */ /* 0x000ea200000e0000 */
[----:B------:R-:W-:Y:S01]  /*08a0*/  NOP ;  /* 0x0000000000007918 */ /* 0x000fe20000000000 */
[----:B--2---:R-:W-:-:S13]  /*08b0*/  ISETP.NE.AND P0, PT, R2, 0x3, PT ;  /* 0x000000030200780c */ /* 0x004fda0003f05270 */
[----:B------:R-:W-:Y:S05]  /*08c0*/  @P0 BRA `(.L_x_11) ;  /* 0x0000000000300947 */ /* 0x000fea0003800000 */
[----:B-1----:R-:W1:Y:S01]  /*08d0*/  S2UR UR4, SR_CgaCtaId ;  /* 0x00000000000479c3 */ /* 0x002e620000008800 */
[----:B------:R-:W-:Y:S01]  /*08e0*/  UMOV UR6, 0x400 ;  /* 0x0000040000067882 */ /* 0x000fe20000000000 */
[----:B------:R-:W-:Y:S01]  /*08f0*/  UMOV UR5, 0x20 ;  /* 0x0000002000057882 */ /* 0x000fe20000000000 */
[----:B------:R-:W-:Y:S01]  /*0900*/  ELECT P0, URZ, PT ;  /* 0x0000000000ff782f */ /* 0x000fe20003800000 */
[----:B-1----:R-:W-:Y:S02]  /*0910*/  ULEA UR6, UR4, UR6, 0x18 ;  /* 0x0000000604067291 */ /* 0x002fe4000f8ec0ff */
[----:B------:R-:W-:-:S04]  /*0920*/  UIADD3 UR4, UPT, UPT, -UR5, 0x100000, URZ ;  /* 0x0010000005047890 */ /* 0x000fc8000fffe1ff */
[----:B------:R-:W-:Y:S02]  /*0930*/  USHF.L.U32 UR5, UR4, 0xb, URZ ;  /* 0x0000000b04057899 */ /* 0x000fe400080006ff */
[----:B------:R-:W-:Y:S01]  /*0940*/  USHF.L.U32 UR4, UR4, 0x1, URZ ;  /* 0x0000000104047899 */ /* 0x000fe200080006ff */
[----:B------:R-:W1:Y:S11]  /*0950*/  FENCE.VIEW.ASYNC.S ;  /* 0x00000000000073c6 */ /* 0x000e760000000000 */
[----:B-1----:R2:W1:Y:S01]  /*0960*/  SYNCS.EXCH.64 URZ, [UR6+0xc0], UR4 ;  /* 0x0000c00406ff75b2 */ /* 0x0024620008000100 */
[----:B------:R2:W1:Y:S02]  /*0970*/  SYNCS.EXCH.64 URZ, [UR6+0xc8], UR4 ;  /* 0x0000c80406ff75b2 */ /* 0x0004640008000100 */
[----:B--2---:R-:W-:Y:S01]  /*0980*/  NOP ;  /* 0x0000000000007918 */ /* 0x004fe20000000000 */
.L_x_11:
[----:B------:R-:W2:Y:S01]  /*0990*/  SHFL.IDX PT, R2, R52, RZ, 0x1f ;  /* 0x00001fff34027589 */ /* 0x000ea200000e0000 */
[----:B------:R-:W-:Y:S01]  /*09a0*/  NOP ;  /* 0x0000000000007918 */ /* 0x000fe20000000000 */
[----:B--2---:R-:W-:-:S13]  /*09b0*/  ISETP.NE.AND P0, PT, R2, 0x4, PT ;  /* 0x000000040200780c */ /* 0x004fda0003f05270 */
[----:B------:R-:W-:Y:S05]  /*09c0*/  @P0 BRA `(.L_x_12) ;  /* 0x0000000000440947 */ /* 0x000fea0003800000 */
[----:B-1----:R-:W1:Y:S01]  /*09d0*/  S2UR UR6, SR_CgaCtaId ;  /* 0x00000000000679c3 */ /* 0x002e620000008800 */
[----:B------:R-:W-:Y:S01]  /*09e0*/  UMOV UR4, 0x100 ;  /* 0x0000010000047882 */ /* 0x000fe20000000000 */
[----:B------:R-:W-:Y:S01]  /*09f0*/  UMOV UR5, 0x400 ;  /* 0x0000040000057882 */ /* 0x000fe20000000000 */
[----:B------:R-:W-:Y:S01]  /*0a00*/  USEL UR4, UR4, 0xe0, UP3 ;  /* 0x000000e004047887 */ /* 0x000fe20009800000 */
[----:B------:R-:W-:Y:S01]  /*0a10*/  UMOV UR8, 0x1 ;  /* 0x0000000100087882 */ /* 0x000fe20000000000 */
[----:B------:R-:W-:Y:S01]  /*0a20*/  ELECT P0, URZ, PT ;  /* 0x0000000000ff782f */ /* 0x000fe20003800000 */
[----:B------:R-:W-:-:S04]  /*0a30*/  UIADD3 UR8, UPT, UPT, -UR8, 0x100000, URZ ;  /* 0x0010000008087890 */ /* 0x000fc8000fffe1ff */
[----:B------:R-:W-:Y:S02]  /*0a40*/  USHF.L.U32 UR9, UR8, 0xb, URZ ;  /* 0x0000000b08097899 */ /* 0x000fe400080006ff */
[----:B------:R-:W-:Y:S02]  /*0a50*/  USHF.L.U32 UR8, UR8, 0x1, URZ ;  /* 0x0000000108087899 */ /* 0x000fe400080006ff */
[----:B-1----:R-:W-:Y:S02]  /*0a60*/  ULEA UR6, UR6, UR5, 0x18 ;  /* 0x0000000506067291 */ /* 0x002fe4000f8ec0ff */
[----:B------:R-:W-:-:S04]  /*0a70*/  UIADD3 UR4, UPT, UPT, -UR4, 0x100000, URZ ;  /* 0x0010000004047890 */ /* 0x000fc8000fffe1ff */
[----:B------:R-:W-:Y:S02]  /*0a80*/  USHF.L.U32 UR5, UR4, 0xb, URZ ;  /* 0x0000000b04057899 */ /* 0x000fe400080006ff */
[----:B------:R-:W-:Y:S01]  /*0a90*/  USHF.L.U32 UR4, UR4, 0x1, URZ ;  /* 0x0000000104047899 */ /* 0x000fe200080006ff */
[----:B------:R-:W1:Y:S03]  /*0aa0*/  FENCE.VIEW.ASYNC.S ;  /* 0x00000000000073c6 */ /* 0x000e660000000000 */
[----:B-1----:R2:W1:Y:S08]  /*0ab0*/  SYNCS.EXCH.64 URZ, [UR6+0xd0], UR8 ;  /* 0x0000d00806ff75b2 */ /* 0x0024700008000100 */
[----:B------:R2:W1:Y:S02]  /*0ac0*/  SYNCS.EXCH.64 URZ, [UR6+0xd8], UR4 ;  /* 0x0000d80406ff75b2 */ /* 0x0004640008000100 */
[----:B--2---:R-:W-:Y:S01]  /*0ad0*/  NOP ;  /* 0x0000000000007918 */ /* 0x004fe20000000000 */
.L_x_12:
[----:B------:R-:W2:Y:S01]  /*0ae0*/  SHFL.IDX PT, R2, R52, RZ, 0x1f ;  /* 0x00001fff34027589 */ /* 0x000ea200000e0000 */
[----:B------:R-:W1:Y:S01]  /*0af0*/  S2UR UR51, SR_CTAID.X ;  /* 0x00000000003379c3 */ /* 0x000e620000002500 */
[----:B------:R-:W-:-:S07]  /*0b00*/  NOP ;  /* 0x0000000000007918 */ /* 0x000fce0000000000 */
[----:B------:R-:W1:Y:S01]  /*0b10*/  S2UR UR24, SR_CTAID.Y ;  /* 0x00000000001879c3 */ /* 0x000e620000002600 */
[----:B--2---:R-:W-:-:S13]  /*0b20*/  ISETP.NE.AND P0, PT, R2, 0x5, PT ;  /* 0x000000050200780c */ /* 0x004fda0003f05270 */
[----:B-1----:R-:W-:Y:S05]  /*0b30*/  @P0 BRA `(.L_x_13) ;  /* 0x0000000000480947 */ /* 0x002fea0003800000 */
[----:B------:R-:W1:Y:S01]  /*0b40*/  S2UR UR4, SR_CgaCtaId ;  /* 0x00000000000479c3 */ /* 0x000e620000008800 */
        /* <DEDUP_REMOVED lines=12> */
[----:B-1----:R1:W2:Y:S01]  /*0c10*/  SYNCS.EXCH.64 URZ, [UR4+0xe0], UR8 ;  /* 0x0000e00804ff75b2 */ /* 0x0022a20008000100 */
[----:B------:R1:W1:Y:S01]  /*0c20*/  SYNCS.EXCH.64 URZ, [UR4+0xf0], UR6 ;  /* 0x0000f00604ff75b2 */ /* 0x0002620008000100 */
[----:B------:R1:W1:Y:S01]  /*0c30*/  SYNCS.EXCH.64 URZ, [UR4+0xe8], UR8 ;  /* 0x0000e80804ff75b2 */ /* 0x0002620008000100 */
[----:B------:R1:W1:Y:S01]  /*0c40*/  SYNCS.EXCH.64 URZ, [UR4+0xf8], UR6 ;  /* 0x0000f80604ff75b2 */ /* 0x0002620008000100 */
[----:B------:R-:W-:Y:S01]  /*0c50*/  NOP ;  /* 0x0000000000007918 */ /* 0x000fe20000000000 */
.L_x_13:
[----:B------:R-:W-:-:S05]  /*0c60*/  CS2R.32 R45, SR_CgaSize ;  /* 0x00000000002d7805 */ /* 0x000fca0000008a00 */
[----:B------:R-:W-:-:S05]  /*0c70*/  IMAD R45, R45, -0xa0, RZ ;  /* 0xffffff602d2d7824 */ /* 0x000fca00078e02ff */
[----:B------:R-:W-:-:S14]  /*0c80*/  R2UR UR5, R45 ;  /* 0x000000002d0572ca */ /* 0x000fdc00000e0000 */
[----:B------:R-:W3:Y:S01]  /*0c90*/  LDCU UR5, c[0x0][UR5+0x2b0] ;  /* 0x00005600050577ac */ /* 0x000ee20008000800 */
[----:B------:R-:W-:Y:S02]  /*0ca0*/  I2FP.F32.U32 R45, UR51 ;  /* 0x00000033002d7c45 */ /* 0x000fe40008201000 */
[----:B------:R-:W-:-:S05]  /*0cb0*/  CS2R.32 R3, SR_CgaSize ;  /* 0x0000000000037805 */ /* 0x000fca0000008a00 */
[----:B------:R-:W-:-:S06]  /*0cc0*/  IMAD R3, R3, -0xa0, RZ ;  /* 0xffffff6003037824 */ /* 0x000fcc00078e02ff */
[----:B------:R-:W4:Y:S01]  /*0cd0*/  LDC R3, c[0x0][R3+0x2a0] ;  /* 0x0000a80003037b82 */ /* 0x000f220000000800 */
[----:B------:R-:W-:Y:S02]  /*0ce0*/  I2FP.F32.U32 R44, UR24 ;  /* 0x00000018002c7c45 */ /* 0x000fe40008201000 */
[----:B------:R-:W-:-:S05]  /*0cf0*/  CS2R.32 R2, SR_CgaSize ;  /* 0x0000000000027805 */ /* 0x000fca0000008a00 */
[----:B------:R-:W-:-:S05]  /*0d00*/  IMAD R2, R2, -0xa0, RZ ;  /* 0xffffff6002027824 */ /* 0x000fca00078e02ff */
[----:B-1----:R-:W-:-:S14]  /*0d10*/  R2UR UR4, R2 ;  /* 0x00000000020472ca */ /* 0x002fdc00000e0000 */
[----:B------:R-:W1:Y:S01]  /*0d20*/  LDCU UR4, c[0x0][UR4+0x2b4] ;  /* 0x00005680040477ac */ /* 0x000e620008000800 */
[----:B------:R-:W-:Y:S01]  /*0d30*/  NOP ;  /* 0x0000000000007918 */ /* 0x000fe20000000000 */
[----:B------:R-:W2:Y:S01]  /*0d40*/  LDCU UR19, c[0x0][0xc24] ;  /* 0x00018480ff1377ac */ /* 0x000ea20008000800 */
[----:B------:R-:W-:-:S05]  /*0d50*/  CS2R.32 R2, SR_CgaSize ;  /* 0x0000000000027805 */ /* 0x000fca0000008a00 */
[----:B------:R-:W-:-:S06]  /*0d60*/  IMAD R2, R2, -0xa0, RZ ;  /* 0xffffff6002027824 */ /* 0x000fcc00078e02ff */
[----:B------:R-:W4:Y:S01]  /*0d70*/  LDC R2, c[0x0][R2+0x2a4] ;  /* 0x0000a90002027b82 */ /* 0x000f220000000800 */
[----:B---3--:R-:W-:-:S07]  /*0d80*/  FMUL R45, R45, UR5 ;  /* 0x000000052d2d7c20 */ /* 0x008fce0008400000 */
[----:B------:R-:W3:Y:S01]  /*0d90*/  S2UR UR52, SR_CTAID.Z ;  /* 0x00000000003479c3 */ /* 0x000ee20000002700 */
[----:B-1----:R-:W-:Y:S01]  /*0da0*/  FMUL R44, R44, UR4 ;  /* 0x000000042c2c7c20 */ /* 0x002fe20008400000 */
[----:B------:R-:W1:Y:S01]  /*0db0*/  F2I.U32.TRUNC.NTZ R45, R45 ;  /* 0x0000002d002d7305 */ /* 0x000e62000020f000 */
[----:B--2---:R-:W-:-:S07]  /*0dc0*/  UISETP.GE.AND UP0, UPT, UR19, 0x1, UPT ;  /* 0x000000011300788c */ /* 0x004fce000bf06270 */
[----:B------:R-:W2:Y:S01]  /*0dd0*/  F2I.U32.TRUNC.NTZ R44, R44 ;  /* 0x0000002c002c7305 */ /* 0x000ea2000020f000 */
[----:B-1----:R-:W-:-:S05]  /*0de0*/  IADD3 R45, PT, PT, -R45, RZ, RZ ;  /* 0x000000ff2d2d7210 */ /* 0x002fca0007ffe1ff */
[----:B----4-:R-:W-:Y:S01]  /*0df0*/  IMAD R45, R3, R45, UR51 ;  /* 0x00000033032d7e24 */ /* 0x010fe2000f8e022d */
[----:B--2---:R-:W-:-:S05]  /*0e00*/  IADD3 R44, PT, PT, -R44, RZ, RZ ;  /* 0x000000ff2c2c7210 */ /* 0x004fca0007ffe1ff */
[----:B------:R-:W-:Y:S01]  /*0e10*/  IMAD R44, R2, R44, UR24 ;  /* 0x00000018022c7e24 */ /* 0x000fe2000f8e022c */
[----:B------:R-:W-:Y:S06]  /*0e20*/  BAR.SYNC.DEFER_BLOCKING 0x0 ;  /* 0x0000000000007b1d */ /* 0x000fec0000010000 */
[----:B---3--:R-:W-:Y:S05]  /*0e30*/  BRA.U !UP0, `(.L_x_14) ;  /* 0x0000000108d47547 */ /* 0x008fea000b800000 */
[----:B------:R-:W1:Y:S01]  /*0e40*/  LDCU.128 UR20, c[0x0][0xc10] ;  /* 0x00018200ff1477ac */ /* 0x000e620008000c00 */
[----:B------:R-:W2:Y:S01]  /*0e50*/  LDCU UR6, c[0x0][0x370] ;  /* 0x00006e00ff0677ac */ /* 0x000ea20008000800 */
[----:B------:R-:W3:Y:S01]  /*0e60*/  LDCU UR4, c[0x0][0x374] ;  /* 0x00006e80ff0477ac */ /* 0x000ee20008000800 */
[----:B------:R-:W4:Y:S01]  /*0e70*/  LDCU UR25, c[0x0][0xc0c] ;  /* 0x00018180ff1977ac */ /* 0x000f220008000800 */
[----:B------:R-:W4:Y:S01]  /*0e80*/  LDCU UR5, c[0x0][0xc20] ;  /* 0x00018400ff0577ac */ /* 0x000f220008000800 */
[----:B------:R-:W4:Y:S01]  /*0e90*/  LDCU.64 UR16, c[0x0][0xc28] ;  /* 0x00018500ff1077ac */ /* 0x000f220008000a00 */
[----:B-1----:R-:W-:Y:S02]  /*0ea0*/  UISETP.NE.AND UP0, UPT, UR22, 0x1, UPT ;  /* 0x000000011600788c */ /* 0x002fe4000bf05270 */
[----:B---3--:R-:W-:Y:S02]  /*0eb0*/  UIMAD.WIDE.U32 UR8, UR4, UR23, URZ ;  /* 0x00000017040872a5 */ /* 0x008fe4000f8e00ff */
[----:B--2---:R-:W-:-:S02]  /*0ec0*/  UIMAD.WIDE.U32 UR10, UR6, UR20, URZ ;  /* 0x00000014060a72a5 */ /* 0x004fc4000f8e00ff */
[----:B----4-:R-:W-:Y:S02]  /*0ed0*/  UISETP.NE.AND UP2, UPT, UR25, 0x1, UPT ;  /* 0x000000011900788c */ /* 0x010fe4000bf45270 */
[----:B------:R-:W-:Y:S01]  /*0ee0*/  UISETP.NE.AND UP4, UPT, UR19, 0x1, UPT ;  /* 0x000000011300788c */ /* 0x000fe2000bf85270 */
[----:B------:R-:W-:Y:S02]  /*0ef0*/  UMOV UR8, UR9 ;  /* 0x0000000900087c82 */ /* 0x000fe40008000000 */
[----:B------:R-:W-:Y:S01]  /*0f00*/  UMOV UR10, UR11 ;  /* 0x0000000b000a7c82 */ /* 0x000fe20008000000 */
[----:B------:R-:W-:Y:S02]  /*0f10*/  @UP0 USHF.R.U32.HI UR4, URZ, UR5, UR8 ;  /* 0x00000005ff040299 */ /* 0x000fe40008011608 */
[----:B------:R-:W-:Y:S02]  /*0f20*/  UIMAD.WIDE.U32 UR12, UR24, UR23, URZ ;  /* 0x00000017180c72a5 */ /* 0x000fe4000f8e00ff */
[----:B------:R-:W-:-:S02]  /*0f30*/  UIMAD.WIDE.U32 UR8, UR4, UR16, URZ ;  /* 0x00000010040872a5 */ /* 0x000fc4000f8e00ff */
[----:B------:R-:W-:Y:S02]  /*0f40*/  @UP2 USHF.R.U32.HI UR6, URZ, UR21, UR10 ;  /* 0x00000015ff062299 */ /* 0x000fe4000801160a */
[----:B------:R-:W-:Y:S02]  /*0f50*/  UIMAD.WIDE.U32 UR14, UR51, UR20, URZ ;  /* 0x00000014330e72a5 */ /* 0x000fe4000f8e00ff */
[----:B------:R-:W-:Y:S01]  /*0f60*/  UIMAD.WIDE.U32 UR10, UR6, UR16, URZ ;  /* 0x00000010060a72a5 */ /* 0x000fe2000f8e00ff */
[----:B------:R-:W-:Y:S01]  /*0f70*/  UMOV UR12, UR13 ;  /* 0x0000000d000c7c82 */ /* 0x000fe20008000000 */
[----:B------:R-:W-:Y:S01]  /*0f80*/  UMOV UR8, UR9 ;  /* 0x0000000900087c82 */ /* 0x000fe20008000000 */
[----:B------:R-:W-:Y:S02]  /*0f90*/  USHF.R.U32.HI UR12, URZ, UR5, UR12 ;  /* 0x00000005ff0c7299 */ /* 0x000fe4000801160c */
[----:B------:R-:W-:Y:S01]  /*0fa0*/  @UP4 USHF.R.U32.HI UR4, URZ, UR17, UR8 ;  /* 0x00000011ff044299 */ /* 0x000fe20008011608 */
[----:B------:R-:W-:Y:S01]  /*0fb0*/  UMOV UR14, UR15 ;  /* 0x0000000f000e7c82 */ /* 0x000fe20008000000 */
[----:B------:R-:W-:Y:S01]  /*0fc0*/  UMOV UR10, UR11 ;  /* 0x0000000b000a7c82 */ /* 0x000fe20008000000 */
[----:B------:R-:W-:-:S02]  /*0fd0*/  USHF.R.U32.HI UR14, URZ, UR21, UR14 ;  /* 0x00000015ff0e7299 */ /* 0x000fc4000801160e */
[----:B------:R-:W-:Y:S02]  /*0fe0*/  USEL UR5, UR24, UR12, !UP0 ;  /* 0x0000000c18057287 */ /* 0x000fe4000c000000 */
[----:B------:R-:W-:Y:S02]  /*0ff0*/  @UP4 USHF.R.U32.HI UR6, URZ, UR17, UR10 ;  /* 0x00000011ff064299 */ /* 0x000fe4000801160a */
[----:B------:R-:W-:Y:S02]  /*1000*/  UIMAD UR7, UR4, UR19, URZ ;  /* 0x00000013040772a4 */ /* 0x000fe4000f8e02ff */
[----:B------:R-:W-:Y:S02]  /*1010*/  USEL UR4, UR51, UR14, !UP2 ;  /* 0x0000000e33047287 */ /* 0x000fe4000d000000 */
[----:B------:R-:W-:Y:S02]  /*1020*/  UIMAD UR10, UR6, UR19, URZ ;  /* 0x00000013060a72a4 */ /* 0x000fe4000f8e02ff */
[----:B------:R-:W-:-:S02]  /*1030*/  UISETP.GE.AND UP0, UPT, UR5, UR7, UPT ;  /* 0x000000070500728c */ /* 0x000fc4000bf06270 */
[----:B------:R-:W-:Y:S02]  /*1040*/  UIMAD.WIDE.U32 UR8, UR5, UR16, URZ ;  /* 0x00000010050872a5 */ /* 0x000fe4000f8e00ff */
[----:B------:R-:W-:Y:S02]  /*1050*/  UISETP.GE.OR UP0, UPT, UR4, UR10, UP0 ;  /* 0x0000000a0400728c */ /* 0x000fe40008706670 */
[----:B------:R-:W-:Y:S02]  /*1060*/  UIMAD.WIDE.U32 UR10, UR4, UR16, URZ ;  /* 0x00000010040a72a5 */ /* 0x000fe4000f8e00ff */
[----:B------:R-:W-:Y:S01]  /*1070*/  UIADD3 UR10, UPT, UPT, -UR4, URZ, URZ ;  /* 0x000000ff040a7290 */ /* 0x000fe2000fffe1ff */
[----:B------:R-:W-:Y:S01]  /*1080*/  UMOV UR8, UR9 ;  /* 0x0000000900087c82 */ /* 0x000fe20008000000 */
[----:B------:R-:W-:Y:S02]  /*1090*/  UIADD3 UR9, UPT, UPT, -UR5, URZ, URZ ;  /* 0x000000ff05097290 */ /* 0x000fe4000fffe1ff */
[----:B------:R-:W-:-:S03]  /*10a0*/  USHF.R.U32.HI UR8, URZ, UR17, UR8 ;  /* 0x00000011ff087299 */ /* 0x000fc60008011608 */
[----:B------:R-:W-:Y:S01]  /*10b0*/  @!UP0 UMOV UR7, UR11 ;  /* 0x0000000b00078c82 */ /* 0x000fe20008000000 */
[----:B------:R-:W-:Y:S02]  /*10c0*/  UIMAD UR24, UR22, UR9, UR24 ;  /* 0x00000009161872a4 */ /* 0x000fe4000f8e0218 */
[----:B------:R-:W-:Y:S02]  /*10d0*/  USEL UR8, UR5, UR8, !UP4 ;  /* 0x0000000805087287 */ /* 0x000fe4000e000000 */
[----:B------:R-:W-:Y:S02]  /*10e0*/  @!UP0 USHF.R.U32.HI UR7, URZ, UR17, UR7 ;  /* 0x00000011ff078299 */ /* 0x000fe40008011607 */
[----:B------:R-:W-:Y:S02]  /*10f0*/  UIADD3 UR9, UPT, UPT, -UR8, URZ, URZ ;  /* 0x000000ff08097290 */ /* 0x000fe4000fffe1ff */
[----:B------:R-:W-:Y:S02]  /*1100*/  @!UP0 USEL UR7, UR4, UR7, !UP4 ;  /* 0x0000000704078287 */ /* 0x000fe4000e000000 */
[----:B------:R-:W-:-:S02]  /*1110*/  UIMAD UR9, UR19, UR9, UR5 ;  /* 0x00000009130972a4 */ /* 0x000fc4000f8e0205 */
[----:B------:R-:W-:Y:S02]  /*1120*/  @!UP0 UIADD3 UR8, UPT, UPT, UR8, -UR7, URZ ;  /* 0x8000000708088290 */ /* 0x000fe4000fffe0ff */
[----:B------:R-:W-:Y:S02]  /*1130*/  @!UP0 UIMAD UR7, UR9, UR6, UR7 ;  /* 0x00000006090782a4 */ /* 0x000fe4000f8e0207 */
[----:B------:R-:W-:Y:S02]  /*1140*/  @!UP0 UIMAD UR5, UR8, UR19, UR4 ;  /* 0x00000013080582a4 */ /* 0x000fe4000f8e0204 */
[----:B------:R-:W-:Y:S02]  /*1150*/  UIMAD UR6, UR25, UR10, UR51 ;  /* 0x0000000a190672a4 */ /* 0x000fe4000f8e0233 */
[----:B------:R-:W-:Y:S01]  /*1160*/  UIMAD UR24, UR5, UR22, UR24 ;  /* 0x00000016051872a4 */ /* 0x000fe2000f8e0218 */
[----:B------:R-:W-:Y:S02]  /*1170*/  @!UP0 UMOV UR4, UR7 ;  /* 0x0000000700048c82 */ /* 0x000fe40008000000 */
[----:B------:R-:W-:-:S12]  /*1180*/  UIMAD UR51, UR4, UR25, UR6 ;  /* 0x00000019043372a4 */ /* 0x000fd8000f8e0206 */
.L_x_14:
[----:B------:R-:W1:Y:S02]  /*1190*/  LDCU UR4, c[0x0][0xc30] ;  /* 0x00018600ff0477ac */ /* 0x000e640008000800 */
[----:B-1----:R-:W-:-:S09]  /*11a0*/  UISETP.NE.AND UP0, UPT, UR4, 0x1, UPT ;  /* 0x000000010400788c */ /* 0x002fd2000bf05270 */
[----:B------:R-:W-:Y:S05]  /*11b0*/  BRA.U UP0, `(.L_x_15) ;  /* 0x0000000100447547 */ /* 0x000fea000b800000 */
[----:B------:R-:W1:Y:S01]  /*11c0*/  LDCU.128 UR8, c[0x0][0xc10] ;  /* 0x00018200ff0877ac */ /* 0x000e620008000c00 */
[----:B------:R-:W2:Y:S01]  /*11d0*/  LDCU UR12, c[0x0][0xc0c] ;  /* 0x00018180ff0c77ac */ /* 0x000ea20008000800 */
[----:B------:R-:W3:Y:S01]  /*11e0*/  LDCU UR13, c[0x0][0xc20] ;  /* 0x00018400ff0d77ac */ /* 0x000ee20008000800 */
[----:B-1----:R-:W-:Y:S02]  /*11f0*/  UIMAD.WIDE.U32 UR6, UR51, UR8, URZ ;  /* 0x00000008330672a5 */ /* 0x002fe4000f8e00ff */
[----:B------:R-:W-:Y:S02]  /*1200*/  UIMAD.WIDE.U32 UR4, UR24, UR11, URZ ;  /* 0x0000000b180472a5 */ /* 0x000fe4000f8e00ff */
[----:B--2---:R-:W-:Y:S02]  /*1210*/  UISETP.NE.AND UP2, UPT, UR12, 0x1, UPT ;  /* 0x000000010c00788c */ /* 0x004fe4000bf45270 */
[----:B------:R-:W-:Y:S01]  /*1220*/  UISETP.NE.AND UP0, UPT, UR10, 0x1, UPT ;  /* 0x000000010a00788c */ /* 0x000fe2000bf05270 */
[----:B------:R-:W-:-:S02]  /*1230*/  UMOV UR6, UR7 ;  /* 0x0000000700067c82 */ /* 0x000fc40008000000 */
[----:B------:R-:W-:Y:S01]  /*1240*/  UMOV UR4, UR5 ;  /* 0x0000000500047c82 */ /* 0x000fe20008000000 */
[----:B------:R-:W-:Y:S02]  /*1250*/  USHF.R.U32.HI UR6, URZ, UR9, UR6 ;  /* 0x00000009ff067299 */ /* 0x000fe40008011606 */
[----:B---3--:R-:W-:Y:S02]  /*1260*/  USHF.R.U32.HI UR4, URZ, UR13, UR4 ;  /* 0x0000000dff047299 */ /* 0x008fe40008011604 */
[----:B------:R-:W-:Y:S02]  /*1270*/  USEL UR5, UR51, UR6, !UP2 ;  /* 0x0000000633057287 */ /* 0x000fe4000d000000 */
[----:B------:R-:W-:-:S04]  /*1280*/  USEL UR4, UR24, UR4, !UP0 ;  /* 0x0000000418047287 */ /* 0x000fc8000c000000 */
[----:B------:R-:W-:Y:S02]  /*1290*/  UIADD3 UR6, UPT, UPT, UR5, -UR4, URZ ;  /* 0x8000000405067290 */ /* 0x000fe4000fffe0ff */
[----:B------:R-:W-:Y:S02]  /*12a0*/  UIADD3 UR4, UPT, UPT, -UR5, UR4, URZ ;  /* 0x0000000405047290 */ /* 0x000fe4000fffe1ff */
[----:B------:R-:W-:Y:S02]  /*12b0*/  UIMAD UR24, UR6, UR10, UR24 ;  /* 0x0000000a061872a4 */ /* 0x000fe4000f8e0218 */
[----:B------:R-:W-:-:S12]  /*12c0*/  UIMAD UR51, UR4, UR12, UR51 ;  /* 0x0000000c043372a4 */ /* 0x000fd8000f8e0233 */
.L_x_15:
[----:B------:R-:W-:Y:S01]  /*12d0*/  BAR.SYNC.DEFER_BLOCKING 0x0 ;  /* 0x0000000000007b1d */ /* 0x000fe20000010000 */
[----:B------:R-:W-:Y:S01]  /*12e0*/  UISETP.NE.AND UP0, UPT, UR18, 0x2, UPT ;  /* 0x000000021200788c */ /* 0x000fe2000bf05270 */
[----:B------:R-:W-:Y:S02]  /*12f0*/  ISETP.NE.OR P3, PT, R0, 0x2, !P3 ;  /* 0x000000020000780c */ /* 0x000fe40005f65670 */
[----:B------:R-:W-:Y:S02]  /*1300*/  LOP3.LUT R0, R50, 0x1f, RZ, 0xc0, !PT ;  /* 0x0000001f32007812 */ /* 0x000fe400078ec0ff */
[----:B------:R-:W1:Y:S04]  /*1310*/  LDCU UR39, c[0x0][0xc24] ;  /* 0x00018480ff2777ac */ /* 0x000e680008000800 */
[----:B------:R-:W-:Y:S05]  /*1320*/  BRA.U UP0, `(.L_x_16) ;  /* 0x0000001d00287547 */ /* 0x000fea000b800000 */
[----:B------:R-:W2:Y:S01]  /*1330*/  LDCU UR5, c[0x0][0x388] ;  /* 0x00007100ff0577ac */ /* 0x000ea20008000800 */
[----:B------:R-:W-:Y:S01]  /*1340*/  PLOP3.LUT P1, PT, PT, PT, UP3, 0x80, 0x8 ;  /* 0x000000000008781c */ /* 0x000fe20003f2f038 */
[----:B------:R-:W-:Y:S01]  /*1350*/  IMAD.MOV.U32 R2, RZ, RZ, RZ ;  /* 0x000000ffff027224 */ /* 0x000fe200078e00ff */
[----:B------:R-:W-:Y:S01]  /*1360*/  ISETP.EQ.OR P2, PT, R0, RZ, P3 ;  /* 0x000000ff0000720c */ /* 0x000fe20001f42670 */
[----:B------:R-:W3:Y:S01]  /*1370*/  LDCU UR8, c[0x0][0x38c] ;  /* 0x00007180ff0877ac */ /* 0x000ee20008000800 */
[----:B------:R-:W-:Y:S01]  /*1380*/  PLOP3.LUT P1, PT, P1, PT, PT, 0x8, 0x80 ;  /* 0x000000000080781c */ /* 0x000fe20000f2e170 */
[----:B------:R-:W4:Y:S01]  /*1390*/  LDCU.64 UR6, c[0x0][0x390] ;  /* 0x00007200ff0677ac */ /* 0x000f220008000a00 */
[----:B------:R-:W1:Y:S01]  /*13a0*/  LDCU UR62, c[0x0][0x370] ;  /* 0x00006e00ff3e77ac */ /* 0x000e620008000800 */
[----:B------:R-:W1:Y:S01]  /*13b0*/  LDCU.64 UR54, c[0x0][0x348] ;  /* 0x00006900ff3677ac */ /* 0x000e620008000a00 */
[----:B--2---:R-:W-:Y:S01]  /*13c0*/  UIADD3 UR5, UPT, UPT, UR5, 0x3f, URZ ;  /* 0x0000003f05057890 */ /* 0x004fe2000fffe0ff */
[----:B------:R-:W2:Y:S03]  /*13d0*/  LDCU UR61, c[0x0][0x374] ;  /* 0x00006e80ff3d77ac */ /* 0x000ea60008000800 */
[----:B------:R-:W-:Y:S01]  /*13e0*/  USHF.R.S32.HI UR4, URZ, 0x1f, UR5 ;  /* 0x0000001fff047899 */ /* 0x000fe20008011405 */
[----:B------:R-:W-:Y:S01]  /*13f0*/  UMOV UR40, 0x1 ;  /* 0x0000000100287882 */ /* 0x000fe20000000000 */
[----:B------:R-:W-:-:S02]  /*1400*/  UMOV UR43, URZ ;  /* 0x000000ff002b7c82 */ /* 0x000fc40008000000 */
[----:B------:R-:W-:Y:S01]  /*1410*/  ULEA.HI UR4, UR4, UR5, URZ, 0x6 ;  /* 0x0000000504047291 */ /* 0x000fe2000f8f30ff */
[----:B------:R-:W-:Y:S01]  /*1420*/  UMOV UR30, URZ ;  /* 0x000000ff001e7c82 */ /* 0x000fe20008000000 */
[----:B------:R-:W-:Y:S02]  /*1430*/  UMOV UR52, URZ ;  /* 0x000000ff00347c82 */ /* 0x000fe40008000000 */
[----:B------:R-:W-:-:S04]  /*1440*/  USHF.R.S32.HI UR4, URZ, 0x6, UR4 ;  /* 0x00000006ff047899 */ /* 0x000fc80008011404 */
[----:B---3--:R-:W-:-:S04]  /*1450*/  UIMAD UR4, UR4, UR8, URZ ;  /* 0x00000008040472a4 */ /* 0x008fc8000f8e02ff */
[----:B----4-:R-:W-:-:S04]  /*1460*/  UIMAD UR4, UR4, UR6, URZ ;  /* 0x00000006040472a4 */ /* 0x010fc8000f8e02ff */
[----:B------:R-:W-:-:S04]  /*1470*/  UIMAD UR63, UR4, UR7, URZ ;  /* 0x00000007043f72a4 */ /* 0x000fc8000f8e02ff */
[----:B------:R-:W-:Y:S02]  /*1480*/  UISETP.NE.AND UP1, UPT, UR63, URZ, UPT ;  /* 0x000000ff3f00728c */ /* 0x000fe4000bf25270 */
[----:B------:R-:W-:-:S04]  /*1490*/  UISETP.LT.U32.AND UP0, UPT, UR63, 0x8, UPT ;  /* 0x000000083f00788c */ /* 0x000fc8000bf01070 */
[----:B------:R-:W-:-:S04]  /*14a0*/  USEL UR4, UR63, 0x8, UP0 ;  /* 0x000000083f047887 */ /* 0x000fc80008000000 */
[----:B------:R-:W-:Y:S02]  /*14b0*/  UIADD3 UR5, UPT, UPT, UR4, -0x1, URZ ;  /* 0xffffffff04057890 */ /* 0x000fe4000fffe0ff */
[----:B------:R-:W-:Y:S02]  /*14c0*/  @!UP1 UIADD3 UR5, UPT, UPT, UR4, URZ, URZ ;  /* 0x000000ff04059290 */ /* 0x000fe4000fffe0ff */
[----:B------:R-:W-:Y:S02]  /*14d0*/  UIADD3 UR60, UPT, UPT, UR63, -UR4, URZ ;  /* 0x800000043f3c7290 */ /* 0x000fe4000fffe0ff */
[----:B-12---:R-:W-:-:S12]  /*14e0*/  UIADD3 UR64, UPT, UPT, UR5, 0x1, URZ ;  /* 0x0000000105407890 */ /* 0x006fd8000fffe0ff */
.L_x_32:
[----:B------:R-:W1:Y:S01]  /*14f0*/  S2UR UR41, SR_CgaCtaId ;  /* 0x00000000002979c3 */ /* 0x000e620000008800 */
[----:B------:R-:W-:Y:S01]  /*1500*/  UMOV UR4, 0x400 ;  /* 0x0000040000047882 */ /* 0x000fe20000000000 */
[----:B------:R-:W-:Y:S01]  /*1510*/  MOV R0, UR40 ;  /* 0x0000002800007c02 */ /* 0x000fe20008000f00 */
[----:B------:R-:W-:Y:S02]  /*1520*/  UISETP.NE.AND UP0, UPT, UR63, URZ, UPT ;  /* 0x000000ff3f00728c */ /* 0x000fe4000bf05270 */
[----:B------:R-:W-:Y:S01]  /*1530*/  USHF.L.U32 UR50, UR51, 0x6, URZ ;  /* 0x0000000633327899 */ /* 0x000fe200080006ff */
[----:B------:R-:W-:Y:S01]  /*1540*/  SHF.L.U32 R0, R0, 0x1f, RZ ;  /* 0x0000001f00007819 */ /* 0x000fe200000006ff */
[----:B------:R-:W-:Y:S01]  /*1550*/  USHF.L.U32 UR34, UR24, 0x7, URZ ;  /* 0x0000000718227899 */ /* 0x000fe200080006ff */
[----:B------:R-:W-:Y:S01]  /*1560*/  UMOV UR31, URZ ;  /* 0x000000ff001f7c82 */ /* 0x000fe20008000000 */
[----:B------:R-:W-:Y:S01]  /*1570*/  UMOV UR38, URZ ;  /* 0x000000ff00267c82 */ /* 0x000fe20008000000 */
[----:B------:R-:W-:Y:S01]  /*1580*/  UMOV UR37, URZ ;  /* 0x000000ff00257c82 */ /* 0x000fe20008000000 */
[----:B------:R-:W-:Y:S01]  /*1590*/  UMOV UR36, URZ ;  /* 0x000000ff00247c82 */ /* 0x000fe20008000000 */
[----:B-1----:R-:W-:-:S04]  /*15a0*/  ULEA UR41, UR41, UR4, 0x18 ;  /* 0x0000000429297291 */ /* 0x002fc8000f8ec0ff */
[----:B------:R-:W-:-:S09]  /*15b0*/  ULEA UR4, UR43, UR41, 0x3 ;  /* 0x000000292b047291 */ /* 0x000fd2000f8e18ff */
[----:B------:R1:W2:Y:S01]  /*15c0*/  SYNCS.PHASECHK.TRANS64.TRYWAIT P0, [UR4+0x40], R0 ;  /* 0x00004000ff0075a7 */ /* 0x0002a20008001104 */
[----:B------:R-:W-:Y:S05]  /*15d0*/  BRA.U !UP0, `(.L_x_17) ;  /* 0x0000000508b87547 */ /* 0x000fea000b800000 */
[----:B------:R-:W3:Y:S01]  /*15e0*/  LDCU.128 UR12, c[0x0][0x480] ;  /* 0x00009000ff0c77ac */ /* 0x000ee20008000c00 */
[----:B------:R-:W4:Y:S01]  /*15f0*/  LDCU.128 UR8, c[0x0][0x490] ;  /* 0x00009200ff0877ac */ /* 0x000f220008000c00 */
[----:B------:R-:W1:Y:S01]  /*1600*/  LDCU.64 UR26, c[0x0][0x4c0] ;  /* 0x00009800ff1a77ac */ /* 0x000e620008000a00 */
[----:B------:R-:W1:Y:S01]  /*1610*/  LDCU.64 UR16, c[0x0][0x4f0] ;  /* 0x00009e00ff1077ac */ /* 0x000e620008000a00 */
[----:B------:R-:W1:Y:S01]  /*1620*/  LDCU UR19, c[0x0][0x4ec] ;  /* 0x00009d80ff1377ac */ /* 0x000e620008000800 */
[----:B---3--:R-:W-:Y:S02]  /*1630*/  UIMAD.WIDE.U32 UR4, UR50, UR13, URZ ;  /* 0x0000000d320472a5 */ /* 0x008fe4000f8e00ff */
[----:B------:R-:W-:Y:S02]  /*1640*/  UISETP.NE.AND UP0, UPT, UR12, 0x1, UPT ;  /* 0x000000010c00788c */ /* 0x000fe4000bf05270 */
[----:B------:R-:W-:Y:S02]  /*1650*/  USHF.R.U32.HI UR5, URZ, UR14, UR5 ;  /* 0x0000000eff057299 */ /* 0x000fe40008011605 */
[----:B------:R-:W-:-:S02]  /*1660*/  UIADD3 UR52, UPT, UPT, UR64, UR30, URZ ;  /* 0x0000001e40347290 */ /* 0x000fc4000fffe0ff */
[----:B------:R-:W-:Y:S02]  /*1670*/  USEL UR5, UR50, UR5, !UP0 ;  /* 0x0000000532057287 */ /* 0x000fe4000c000000 */
[----:B------:R-:W-:Y:S02]  /*1680*/  UISETP.NE.AND UP0, UPT, UR15, 0x1, UPT ;  /* 0x000000010f00788c */ /* 0x000fe4000bf05270 */
[----:B----4-:R-:W-:Y:S01]  /*1690*/  UIMAD.WIDE.U32 UR6, UR5, UR8, URZ ;  /* 0x00000008050672a5 */ /* 0x010fe2000f8e00ff */
[----:B------:R-:W3:Y:S01]  /*16a0*/  LDCU UR8, c[0x0][0x4a0] ;  /* 0x00009400ff0877ac */ /* 0x000ee20008000800 */
[----:B------:R-:W4:Y:S05]  /*16b0*/  LDCU UR51, c[0x0][0x38c] ;  /* 0x00007180ff3377ac */ /* 0x000f2a0008000800 */
[----:B------:R-:W-:Y:S01]  /*16c0*/  UMOV UR4, UR7 ;  /* 0x0000000700047c82 */ /* 0x000fe20008000000 */
[----:B------:R-:W1:Y:S01]  /*16d0*/  LDCU.64 UR46, c[0x0][0x390] ;  /* 0x00007200ff2e77ac */ /* 0x000e620008000a00 */
[----:B------:R-:W-:Y:S01]  /*16e0*/  USHF.R.U32.HI UR4, URZ, UR9, UR4 ;  /* 0x00000009ff047299 */ /* 0x000fe20008011604 */
[----:B------:R-:W4:Y:S03]  /*16f0*/  LDCU UR9, c[0x0][0x4c8] ;  /* 0x00009900ff0977ac */ /* 0x000f260008000800 */
[----:B------:R-:W-:-:S02]  /*1700*/  USEL UR4, UR5, UR4, !UP0 ;  /* 0x0000000405047287 */ /* 0x000fc4000c000000 */
[----:B------:R-:W-:Y:S02]  /*1710*/  UISETP.NE.AND UP0, UPT, UR10, 0x1, UPT ;  /* 0x000000010a00788c */ /* 0x000fe4000bf05270 */
[----:B------:R-:W-:Y:S01]  /*1720*/  UIMAD.WIDE.U32 UR6, UR4, UR11, URZ ;  /* 0x0000000b040672a5 */ /* 0x000fe2000f8e00ff */
[----:B------:R-:W1:Y:S01]  /*1730*/  LDCU.64 UR24, c[0x0][0x4d0] ;  /* 0x00009a00ff1877ac */ /* 0x000e620008000a00 */
[----:B------:R-:W-:-:S05]  /*1740*/  UMOV UR31, URZ ;  /* 0x000000ff001f7c82 */ /* 0x000fca0008000000 */
[----:B------:R-:W-:Y:S01]  /*1750*/  UMOV UR6, UR7 ;  /* 0x0000000700067c82 */ /* 0x000fe20008000000 */
[----:B------:R-:W-:Y:S02]  /*1760*/  UIADD3 UR7, UPT, UPT, -UR4, URZ, URZ ;  /* 0x000000ff04077290 */ /* 0x000fe4000fffe1ff */
[----:B---3--:R-:W-:Y:S02]  /*1770*/  USHF.R.U32.HI UR6, URZ, UR8, UR6 ;  /* 0x00000008ff067299 */ /* 0x008fe40008011606 */
[----:B------:R-:W-:Y:S02]  /*1780*/  UIADD3 UR8, UPT, UPT, -UR5, URZ, URZ ;  /* 0x000000ff05087290 */ /* 0x000fe4000fffe1ff */
[----:B------:R-:W-:Y:S02]  /*1790*/  USEL UR22, UR4, UR6, !UP0 ;  /* 0x0000000604167287 */ /* 0x000fe4000c000000 */
[----:B------:R-:W-:Y:S02]  /*17a0*/  UIMAD UR7, UR15, UR7, UR5 ;  /* 0x000000070f0772a4 */ /* 0x000fe4000f8e0205 */
[----:B------:R-:W-:-:S02]  /*17b0*/  UIADD3 UR6, UPT, UPT, -UR22, URZ, URZ ;  /* 0x000000ff16067290 */ /* 0x000fc4000fffe1ff */
[----:B------:R-:W-:Y:S02]  /*17c0*/  UIMAD UR8, UR12, UR8, UR50 ;  /* 0x000000080c0872a4 */ /* 0x000fe4000f8e0232 */
[----:B------:R-:W-:Y:S02]  /*17d0*/  UIMAD UR21, UR10, UR6, UR4 ;  /* 0x000000060a1572a4 */ /* 0x000fe4000f8e0204 */
[----:B-1----:R-:W-:Y:S01]  /*17e0*/  UIMAD UR20, UR7, UR27, UR16 ;  /* 0x0000001b071472a4 */ /* 0x002fe2000f8e0210 */
[----:B------:R-:W1:Y:S04]  /*17f0*/  LDCU UR15, c[0x0][0x4cc] ;  /* 0x00009980ff0f77ac */ /* 0x000e680008000800 */
[----:B------:R-:W3:Y:S01]  /*1800*/  LDCU UR6, c[0x0][0x500] ;  /* 0x0000a000ff0677ac */ /* 0x000ee20008000800 */
[----:B------:R-:W1:Y:S01]  /*1810*/  LDCU.64 UR4, c[0x0][0x4f8] ;  /* 0x00009f00ff0477ac */ /* 0x000e620008000a00 */
[----:B------:R-:W-:-:S02]  /*1820*/  UIADD3 UR10, UPT, UPT, UR34, 0x40, URZ ;  /* 0x00000040220a7890 */ /* 0x000fc4000fffe0ff */
[----:B------:R-:W-:Y:S02]  /*1830*/  UIMAD UR19, UR8, UR26, UR19 ;  /* 0x0000001a081372a4 */ /* 0x000fe4000f8e0213 */
[----:B----4-:R-:W-:Y:S01]  /*1840*/  UIMAD UR21, UR21, UR9, UR17 ;  /* 0x00000009151572a4 */ /* 0x010fe2000f8e0211 */
[----:B------:R-:W-:Y:S01]  /*1850*/  UMOV UR7, UR43 ;  /* 0x0000002b00077c82 */ /* 0x000fe20008000000 */
[----:B------:R-:W-:Y:S01]  /*1860*/  UMOV UR36, URZ ;  /* 0x000000ff00247c82 */ /* 0x000fe20008000000 */
[----:B------:R-:W-:Y:S01]  /*1870*/  UMOV UR37, URZ ;  /* 0x000000ff00257c82 */ /* 0x000fe20008000000 */
[----:B------:R-:W-:-:S08]  /*1880*/  UMOV UR38, URZ ;  /* 0x000000ff00267c82 */ /* 0x000fd00008000000 */
.L_x_22:
[----:B------:R-:W-:Y:S01]  /*1890*/  @!P3 MOV R3, 0x6000 ;  /* 0x000060000003b802 */ /* 0x000fe20000000f00 */
[----:B------:R-:W-:Y:S01]  /*18a0*/  ULEA UR17, UR7, UR41, 0x3 ;  /* 0x0000002907117291 */ /* 0x000fe2000f8e18ff */
[----:B--2---:R-:W-:Y:S11]  /*18b0*/  @P0 BRA `(.L_x_18) ;  /* 0x0000000000100947 */ /* 0x004ff60003800000 */
[----:B------:R-:W-:Y:S04]  /*18c0*/  MOV R4, UR40 ;  /* 0x0000002800047c02 */ /* 0x000fe80008000f00 */
[----:B------:R-:W-:Y:S04]  /*18d0*/  SHF.L.U32 R4, R4, 0x1f, RZ ;  /* 0x0000001f04047819 */ /* 0x000fe800000006ff */
[----:B------:R-:W2:Y:S02]  /*18e0*/  SYNCS.PHASECHK.TRANS64.TRYWAIT P0, [UR17+0x40], R4 ;  /* 0x00004004ff0075a7 */ /* 0x000ea40008001111 */
[----:B--2---:R-:W-:Y:S05]  /*18f0*/  @!P0 BRA `(.L_x_19) ;  /* 0x0000007400088947 */ /* 0x004fea0003800000 */
.L_x_18:
[----:B------:R4:W-:Y:S01]  /*1900*/  @!P3 SYNCS.ARRIVE.TRANS64 RZ, [UR17], R3 ;  /* 0x00000003ffffb9a7 */ /* 0x0009e20008000011 */
[----:B------:R-:W-:Y:S04]  /*1910*/  BSSY.RECONVERGENT B0, `(.L_x_20) ;  /* 0x0000003000007945 */ /* 0x000fe80003800200 */
[----:B------:R-:W-:Y:S05]  /*1920*/  @P2 BRA `(.L_x_21) ;  /* 0x0000000000042947 */ /* 0x000fea0003800000 */
[----:B-1-3--:R-:W-:Y:S05]  /*1930*/  BPT.TRAP 0x1 ;  /* 0x000000040000795c */ /* 0x00afea0000300000 */
.L_x_21:
[----:B-1-3--:R-:W-:Y:S05]  /*1940*/  BSYNC.RECONVERGENT B0 ;  /* 0x0000000000007941 */ /* 0x00afea0003800200 */
.L_x_20:
[----:B------:R-:W-:Y:S02]  /*1950*/  UIADD3 UR8, UPT, UPT, UR7, 0x1, URZ ;  /* 0x0000000107087890 */ /* 0x000fe4000fffe0ff */
[----:B------:R-:W-:Y:S02]  /*1960*/  UIMAD UR11, UR36, UR15, UR4 ;  /* 0x0000000f240b72a4 */ /* 0x000fe4000f8e0204 */
[----:B------:R-:W-:Y:S02]  /*1970*/  UISETP.NE.AND UP0, UPT, UR8, 0x8, UPT ;  /* 0x000000080800788c */ /* 0x000fe4000bf05270 */
[----:B------:R-:W-:Y:S02]  /*1980*/  ULEA UR16, UR7, UR41, 0xd ;  /* 0x0000002907107291 */ /* 0x000fe4000f8e68ff */
[----:B------:R-:W-:Y:S02]  /*1990*/  USEL UR9, URZ, 0x1, UP0 ;  /* 0x00000001ff097887 */ /* 0x000fe40008000000 */
[----:B------:R-:W-:Y:S02]  /*19a0*/  USEL UR43, UR8, URZ, UP0 ;  /* 0x000000ff082b7287 */ /* 0x000fe40008000000 */
[----:B------:R-:W-:Y:S02]  /*19b0*/  ULOP3.LUT UR40, UR40, UR9, URZ, 0x3c, !UPT ;  /* 0x0000000928287292 */ /* 0x000fe4000f8e3cff */
[----:B------:R-:W-:Y:S02]  /*19c0*/  ULEA UR8, UR43, UR41, 0x3 ;  /* 0x000000292b087291 */ /* 0x000fe4000f8e18ff */
[----:B------:R-:W-:Y:S02]  /*19d0*/  ULEA UR27, UR7, UR41, 0xe ;  /* 0x00000029071b7291 */ /* 0x000fe4000f8e70ff */
[----:B------:R-:W-:Y:S01]  /*19e0*/  UIADD3 UR44, UP1, UPT, UR54, 0x80, URZ ;  /* 0x00000080362c7890 */ /* 0x000fe2000ff3e0ff */
[----:B--2---:R-:W-:Y:S01]  /*19f0*/  MOV R0, UR40 ;  /* 0x0000002800007c02 */ /* 0x004fe20008000f00 */
[----:B------:R-:W-:Y:S02]  /*1a00*/  USHF.L.U32 UR18, UR31, 0x6, URZ ;  /* 0x000000061f127899 */ /* 0x000fe400080006ff */
[----:B------:R-:W-:Y:S01]  /*1a10*/  UIADD3.X UR45, UPT, UPT, URZ, UR55, URZ, UP1, !UPT ;  /* 0x00000037ff2d7290 */ /* 0x000fe20008ffe4ff */
[----:B------:R-:W-:Y:S01]  /*1a20*/  SHF.L.U32 R0, R0, 0x1f, RZ ;  /* 0x0000001f00007819 */ /* 0x000fe200000006ff */
[----:B------:R-:W-:Y:S02]  /*1a30*/  UIADD3 UR16, UPT, UPT, UR16, 0x4400, URZ ;  /* 0x0000440010107890 */ /* 0x000fe4000fffe0ff */
[----:B------:R-:W-:Y:S01]  /*1a40*/  UIADD3 UR28, UP0, UPT, UR54, 0x200, URZ ;  /* 0x00000200361c7890 */ /* 0x000fe2000ff1e0ff */
[----:B------:R1:W2:Y:S01]  /*1a50*/  SYNCS.PHASECHK.TRANS64.TRYWAIT P0, [UR8+0x40], R0 ;  /* 0x00004000ff0075a7 */ /* 0x0002a20008001108 */
[----:B------:R-:W-:Y:S02]  /*1a60*/  UIMAD UR8, UR37, UR24, UR5 ;  /* 0x00000018250872a4 */ /* 0x000fe4000f8e0205 */
[----:B------:R-:W-:Y:S02]  /*1a70*/  UIMAD UR7, UR38, UR25, UR6 ;  /* 0x00000019260772a4 */ /* 0x000fe4000f8e0206 */
[----:B------:R-:W-:Y:S02]  /*1a80*/  ULEA UR8, UR8, UR11, 0x5 ;  /* 0x0000000b08087291 */ /* 0x000fe4000f8e28ff */
[----:B------:R-:W-:Y:S02]  /*1a90*/  UIADD3.X UR29, UPT, UPT, URZ, UR55, URZ, UP0, !UPT ;  /* 0x00000037ff1d7290 */ /* 0x000fe400087fe4ff */
[----:B------:R-:W-:Y:S02]  /*1aa0*/  ULEA UR7, UR7, UR8, 0xa ;  /* 0x0000000807077291 */ /* 0x000fe4000f8e50ff */
[----:B------:R-:W-:Y:S02]  /*1ab0*/  UIADD3 UR32, UPT, UPT, UR27, 0x14400, URZ ;  /* 0x000144001b207890 */ /* 0x000fe4000fffe0ff */
[----:B------:R-:W-:Y:S02]  /*1ac0*/  UPRMT UR7, UR7, 0x5410, URZ ;  /* 0x0000541007077896 */ /* 0x000fe400080000ff */
[----:B------:R-:W-:Y:S02]  /*1ad0*/  UIADD3 UR8, UPT, UPT, UR27, 0x16400, URZ ;  /* 0x000164001b087890 */ /* 0x000fe4000fffe0ff */
[----:B------:R-:W-:Y:S02]  /*1ae0*/  UIADD3 UR42, UPT, UPT, UR36, 0x1, URZ ;  /* 0x00000001242a7890 */ /* 0x000fe4000fffe0ff */
[----:B------:R-:W-:Y:S02]  /*1af0*/  UIADD3 UR26, UPT, UPT, UR37, 0x1, URZ ;  /* 0x00000001251a7890 */ /* 0x000fe4000fffe0ff */
[----:B------:R-:W-:Y:S01]  /*1b00*/  UISETP.NE.AND UP2, UPT, UR42, UR51, UPT ;  /* 0x000000332a00728c */ /* 0x000fe2000bf45270 */
[----:B------:R3:W-:Y:S01]  /*1b10*/  UTMALDG.5D.IM2COL [UR16], [UR44], UR7 ;  /* 0x000000102c0073b4 */ /* 0x0007e20008060007 */
[----:B------:R-:W-:Y:S02]  /*1b20*/  UIADD3 UR23, UPT, UPT, UR38, 0x1, URZ ;  /* 0x0000000126177890 */ /* 0x000fe4000fffe0ff */
[----:B------:R-:W-:Y:S01]  /*1b30*/  UIADD3 UR30, UPT, UPT, UR30, 0x1, URZ ;  /* 0x000000011e1e7890 */ /* 0x000fe2000fffe0ff */
[----:B------:R-:W-:Y:S01]  /*1b40*/  UMOV UR48, 0x0 ;  /* 0x0000000000307882 */ /* 0x000fe20000000000 */
[----:B------:R-:W-:Y:S01]  /*1b50*/  UMOV UR49, 0x10000000 ;  /* 0x1000000000317882 */ /* 0x000fe20000000000 */
[----:B------:R-:W-:Y:S01]  /*1b60*/  UMOV UR33, UR17 ;  /* 0x0000001100217c82 */ /* 0x000fe20008000000 */
[----:B------:R-:W-:Y:S01]  /*1b70*/  UMOV UR35, UR18 ;  /* 0x0000001200237c82 */ /* 0x000fe20008000000 */
[----:B------:R-:W-:Y:S02]  /*1b80*/  UMOV UR12, UR36 ;  /* 0x00000024000c7c82 */ /* 0x000fe40008000000 */
[----:B------:R-:W-:Y:S01]  /*1b90*/  @UP2 UIADD3 UR26, UPT, UPT, UR37, URZ, URZ ;  /* 0x000000ff251a2290 */ /* 0x000fe2000fffe0ff */
[----:B------:R4:W-:Y:S01]  /*1ba0*/  UTMALDG.5D [UR32], [UR28], desc[UR48] ;  /* 0x000030201c0075b4 */ /* 0x0009e20008021000 */
[----:B------:R-:W-:Y:S01]  /*1bb0*/  UMOV UR13, UR37 ;  /* 0x00000025000d7c82 */ /* 0x000fe20008000000 */
[----:B------:R-:W-:Y:S01]  /*1bc0*/  UMOV UR14, UR38 ;  /* 0x00000026000e7c82 */ /* 0x000fe20008000000 */
[----:B------:R-:W-:Y:S01]  /*1bd0*/  UISETP.NE.AND UP1, UPT, UR26, UR46, UPT ;  /* 0x0000002e1a00728c */ /* 0x000fe2000bf25270 */
[----:B------:R-:W-:Y:S01]  /*1be0*/  UMOV UR9, UR17 ;  /* 0x0000001100097c82 */ /* 0x000fe20008000000 */
[----:B------:R-:W-:Y:S02]  /*1bf0*/  UMOV UR11, UR18 ;  /* 0x00000012000b7c82 */ /* 0x000fe40008000000 */
[----:B------:R1:W-:Y:S07]  /*1c00*/  UTMALDG.5D [UR8], [UR28], desc[UR48] ;  /* 0x000030081c0075b4 */ /* 0x0003ee0008021000 */
[----:B------:R-:W-:Y:S04]  /*1c10*/  @UP1 UIADD3 UR23, UPT, UPT, UR38, URZ, URZ ;  /* 0x000000ff26171290 */ /* 0x000fe8000fffe0ff */
[----:B------:R-:W-:Y:S01]  /*1c20*/  UISETP.NE.AND UP0, UPT, UR23, UR47, UPT ;  /* 0x0000002f1700728c */ /* 0x000fe2000bf05270 */
[----:B---3--:R-:W-:Y:S03]  /*1c30*/  UMOV UR7, UR43 ;  /* 0x0000002b00077c82 */ /* 0x008fe60008000000 */
[----:B----4-:R-:W-:Y:S02]  /*1c40*/  USEL UR38, UR23, URZ, UP0 ;  /* 0x000000ff17267287 */ /* 0x010fe40008000000 */
[----:B------:R-:W-:Y:S02]  /*1c50*/  USEL UR36, UR42, URZ, UP2 ;  /* 0x000000ff2a247287 */ /* 0x000fe40009000000 */
[----:B------:R-:W-:Y:S02]  /*1c60*/  USEL UR37, UR26, URZ, UP1 ;  /* 0x000000ff1a257287 */ /* 0x000fe40008800000 */
[----:B-1----:R-:W-:Y:S02]  /*1c70*/  UIADD3 UR8, UPT, UPT, UR31, 0x1, URZ ;  /* 0x000000011f087890 */ /* 0x002fe4000fffe0ff */
[----:B------:R-:W-:Y:S02]  /*1c80*/  @UP0 UIADD3 UR8, UPT, UPT, UR31, URZ, URZ ;  /* 0x000000ff1f080290 */ /* 0x000fe4000fffe0ff */
[----:B------:R-:W-:Y:S05]  /*1c90*/  UISETP.NE.AND UP0, UPT, UR30, UR52, UPT ;  /* 0x000000341e00728c */ /* 0x000fea000bf05270 */
[----:B------:R-:W-:Y:S04]  /*1ca0*/  UMOV UR31, UR8 ;  /* 0x00000008001f7c82 */ /* 0x000fe80008000000 */
[----:B------:R-:W-:Y:S05]  /*1cb0*/  BRA.U UP0, `(.L_x_22) ;  /* 0xfffffff900f47547 */ /* 0x000fea000b83ffff */
.L_x_17:
[----:B------:R-:W-:Y:S01]  /*1cc0*/  ULEA UR4, UR43, UR41, 0x3 ;  /* 0x000000292b047291 */ /* 0x000fe2000f8e18ff */
[----:B-1----:R-:W-:Y:S01]  /*1cd0*/  MOV R0, UR40 ;  /* 0x0000002800007c02 */ /* 0x002fe20008000f00 */
[----:B------:R-:W-:Y:S01]  /*1ce0*/  @!P1 SYNCS.ARRIVE.TRANS64.A1T0 RZ, [UR41+0xc8], RZ ;  /* 0x0000c8ffffff99a7 */ /* 0x000fe20008100029 */
[----:B------:R-:W-:Y:S02]  /*1cf0*/  UISETP.GE.AND UP0, UPT, UR60, 0x1, UPT ;  /* 0x000000013c00788c */ /* 0x000fe4000bf06270 */
[----:B------:R-:W-:-:S04]  /*1d00*/  SHF.L.U32 R0, R0, 0x1f, RZ ;  /* 0x0000001f00007819 */ /* 0x000fc800000006ff */
[----:B--2---:R1:W2:Y:S03]  /*1d10*/  SYNCS.PHASECHK.TRANS64.TRYWAIT P0, [UR4+0x40], R0 ;  /* 0x00004000ff0075a7 */ /* 0x0042a60008001104 */
[----:B------:R-:W-:Y:S05]  /*1d20*/  BRA.U !UP0, `(.L_x_23) ;  /* 0x0000000508c07547 */ /* 0x000fea000b800000 */
[----:B------:R-:W3:Y:S01]  /*1d30*/  LDCU.128 UR8, c[0x0][0x480] ;  /* 0x00009000ff0877ac */ /* 0x000ee20008000c00 */
[----:B------:R-:W4:Y:S01]  /*1d40*/  LDCU.128 UR16, c[0x0][0x490] ;  /* 0x00009200ff1077ac */ /* 0x000f220008000c00 */
[----:B------:R-:W1:Y:S01]  /*1d50*/  LDCU.64 UR20, c[0x0][0x4c0] ;  /* 0x00009800ff1477ac */ /* 0x000e620008000a00 */
[----:B------:R-:W1:Y:S01]  /*1d60*/  LDCU UR13, c[0x0][0x4c8] ;  /* 0x00009900ff0d77ac */ /* 0x000e620008000800 */
[----:B------:R-:W-:Y:S02]  /*1d70*/  UIADD3 UR52, UPT, UPT, UR60, UR52, URZ ;  /* 0x000000343c347290 */ /* 0x000fe4000fffe0ff */
[----:B---3--:R-:W-:Y:S02]  /*1d80*/  UIMAD.WIDE.U32 UR4, UR50, UR9, URZ ;  /* 0x00000009320472a5 */ /* 0x008fe4000f8e00ff */
[----:B------:R-:W-:Y:S02]  /*1d90*/  UISETP.NE.AND UP0, UPT, UR8, 0x1, UPT ;  /* 0x000000010800788c */ /* 0x000fe4000bf05270 */
[----:B------:R-:W-:Y:S01]  /*1da0*/  USHF.R.U32.HI UR5, URZ, UR10, UR5 ;  /* 0x0000000aff057299 */ /* 0x000fe20008011605 */
[----:B------:R-:W3:Y:S03]  /*1db0*/  LDCU UR9, c[0x0][0x4a0] ;  /* 0x00009400ff0977ac */ /* 0x000ee60008000800 */
[----:B------:R-:W-:-:S02]  /*1dc0*/  USEL UR5, UR50, UR5, !UP0 ;  /* 0x0000000532057287 */ /* 0x000fc4000c000000 */
[----:B------:R-:W-:Y:S02]  /*1dd0*/  UISETP.NE.AND UP0, UPT, UR11, 0x1, UPT ;  /* 0x000000010b00788c */ /* 0x000fe4000bf05270 */
[----:B----4-:R-:W-:Y:S01]  /*1de0*/  UIMAD.WIDE.U32 UR6, UR5, UR16, URZ ;  /* 0x00000010050672a5 */ /* 0x010fe2000f8e00ff */
[----:B------:R-:W1:Y:S01]  /*1df0*/  LDCU UR10, c[0x0][0x4ec] ;  /* 0x00009d80ff0a77ac */ /* 0x000e620008000800 */
[----:B------:R-:W4:Y:S05]  /*1e00*/  LDCU UR59, c[0x0][0x38c] ;  /* 0x00007180ff3b77ac */ /* 0x000f2a0008000800 */
[----:B------:R-:W-:Y:S01]  /*1e10*/  UMOV UR4, UR7 ;  /* 0x0000000700047c82 */ /* 0x000fe20008000000 */
[----:B------:R-:W1:Y:S01]  /*1e20*/  LDCU UR23, c[0x0][0x4cc] ;  /* 0x00009980ff1777ac */ /* 0x000e620008000800 */
[----:B------:R-:W-:Y:S01]  /*1e30*/  USHF.R.U32.HI UR4, URZ, UR17, UR4 ;  /* 0x00000011ff047299 */ /* 0x000fe20008011604 */
[----:B------:R-:W4:Y:S03]  /*1e40*/  LDCU.64 UR16, c[0x0][0x4f0] ;  /* 0x00009e00ff1077ac */ /* 0x000f260008000a00 */
[----:B------:R-:W-:-:S02]  /*1e50*/  USEL UR4, UR5, UR4, !UP0 ;  /* 0x0000000405047287 */ /* 0x000fc4000c000000 */
[----:B------:R-:W-:Y:S02]  /*1e60*/  UISETP.NE.AND UP0, UPT, UR18, 0x1, UPT ;  /* 0x000000011200788c */ /* 0x000fe4000bf05270 */
[----:B------:R-:W-:Y:S01]  /*1e70*/  UIMAD.WIDE.U32 UR6, UR4, UR19, URZ ;  /* 0x00000013040672a5 */ /* 0x000fe2000f8e00ff */
[----:B------:R-:W1:Y:S01]  /*1e80*/  LDCU.64 UR32, c[0x0][0x4d0] ;  /* 0x00009a00ff2077ac */ /* 0x000e620008000a00 */
[----:B------:R-:W-:-:S05]  /*1e90*/  UMOV UR49, UR60 ;  /* 0x0000003c00317c82 */ /* 0x000fca0008000000 */
[----:B------:R-:W-:Y:S01]  /*1ea0*/  UMOV UR6, UR7 ;  /* 0x0000000700067c82 */ /* 0x000fe20008000000 */
[----:B------:R-:W-:Y:S02]  /*1eb0*/  UIADD3 UR7, UPT, UPT, -UR5, URZ, URZ ;  /* 0x000000ff05077290 */ /* 0x000fe4000fffe1ff */
[----:B---3--:R-:W-:Y:S02]  /*1ec0*/  USHF.R.U32.HI UR6, URZ, UR9, UR6 ;  /* 0x00000009ff067299 */ /* 0x008fe40008011606 */
[----:B------:R-:W-:Y:S02]  /*1ed0*/  UIMAD UR7, UR8, UR7, UR50 ;  /* 0x00000007080772a4 */ /* 0x000fe4000f8e0232 */
[----:B------:R-:W-:Y:S02]  /*1ee0*/  USEL UR14, UR4, UR6, !UP0 ;  /* 0x00000006040e7287 */ /* 0x000fe4000c000000 */
[----:B------:R-:W-:Y:S02]  /*1ef0*/  UIADD3 UR6, UPT, UPT, -UR4, URZ, URZ ;  /* 0x000000ff04067290 */ /* 0x000fe4000fffe1ff */
[----:B------:R-:W-:-:S02]  /*1f00*/  UIADD3 UR9, UPT, UPT, -UR14, URZ, URZ ;  /* 0x000000ff0e097290 */ /* 0x000fc4000fffe1ff */
[----:B------:R-:W-:Y:S02]  /*1f10*/  UIMAD UR12, UR11, UR6, UR5 ;  /* 0x000000060b0c72a4 */ /* 0x000fe4000f8e0205 */
[----:B------:R-:W-:Y:S02]  /*1f20*/  UIMAD UR9, UR18, UR9, UR4 ;  /* 0x00000009120972a4 */ /* 0x000fe4000f8e0204 */
[----:B-1----:R-:W-:Y:S01]  /*1f30*/  UIMAD UR11, UR7, UR20, UR10 ;  /* 0x00000014070b72a4 */ /* 0x002fe2000f8e020a */
[----:B------:R-:W1:Y:S02]  /*1f40*/  LDCU.64 UR50, c[0x0][0x390] ;  /* 0x00007200ff3277ac */ /* 0x000e640008000a00 */
[----:B------:R-:W3:Y:S01]  /*1f50*/  LDCU UR6, c[0x0][0x500] ;  /* 0x0000a000ff0677ac */ /* 0x000ee20008000800 */
[----:B------:R-:W1:Y:S01]  /*1f60*/  LDCU.64 UR4, c[0x0][0x4f8] ;  /* 0x00009f00ff0477ac */ /* 0x000e620008000a00 */
[----:B------:R-:W-:Y:S02]  /*1f70*/  UIADD3 UR18, UPT, UPT, UR34, 0x40, URZ ;  /* 0x0000004022127890 */ /* 0x000fe4000fffe0ff */
[----:B----4-:R-:W-:-:S02]  /*1f80*/  UIMAD UR12, UR12, UR21, UR16 ;  /* 0x000000150c0c72a4 */ /* 0x010fc4000f8e0210 */
[----:B------:R-:W-:Y:S01]  /*1f90*/  UIMAD UR13, UR9, UR13, UR17 ;  /* 0x0000000d090d72a4 */ /* 0x000fe2000f8e0211 */
[----:B------:R-:W-:-:S11]  /*1fa0*/  UMOV UR7, UR43 ;  /* 0x0000002b00077c82 */ /* 0x000fd60008000000 */
.L_x_28:
[----:B----4-:R-:W-:Y:S01]  /*1fb0*/  @!P3 MOV R3, 0x6000 ;  /* 0x000060000003b802 */ /* 0x010fe20000000f00 */
[----:B------:R-:W-:Y:S01]  /*1fc0*/  ULEA UR9, UR7, UR41, 0x3 ;  /* 0x0000002907097291 */ /* 0x000fe2000f8e18ff */
[----:B--2---:R-:W-:Y:S11]  /*1fd0*/  @P0 BRA `(.L_x_24) ;  /* 0x0000000000100947 */ /* 0x004ff60003800000 */
[----:B------:R-:W-:Y:S04]  /*1fe0*/  MOV R4, UR40 ;  /* 0x0000002800047c02 */ /* 0x000fe80008000f00 */
[----:B------:R-:W-:Y:S04]  /*1ff0*/  SHF.L.U32 R4, R4, 0x1f, RZ ;  /* 0x0000001f04047819 */ /* 0x000fe800000006ff */
[----:B------:R-:W2:Y:S02]  /*2000*/  SYNCS.PHASECHK.TRANS64.TRYWAIT P0, [UR9+0x40], R4 ;  /* 0x00004004ff0075a7 */ /* 0x000ea40008001109 */
[----:B--2---:R-:W-:Y:S05]  /*2010*/  @!P0 BRA `(.L_x_25) ;  /* 0x0000006c00588947 */ /* 0x004fea0003800000 */
.L_x_24:
[----:B------:R4:W-:Y:S01]  /*2020*/  @!P3 SYNCS.ARRIVE.TRANS64 RZ, [UR9], R3 ;  /* 0x00000003ffffb9a7 */ /* 0x0009e20008000009 */
[----:B------:R-:W-:Y:S04]  /*2030*/  BSSY.RECONVERGENT B0, `(.L_x_26) ;  /* 0x0000003000007945 */ /* 0x000fe80003800200 */
[----:B------:R-:W-:Y:S05]  /*2040*/  @P2 BRA `(.L_x_27) ;  /* 0x0000000000042947 */ /* 0x000fea0003800000 */
[----:B-1-3--:R-:W-:Y:S05]  /*2050*/  BPT.TRAP 0x1 ;  /* 0x000000040000795c */ /* 0x00afea0000300000 */
.L_x_27:
[----:B-1-3--:R-:W-:Y:S05]  /*2060*/  BSYNC.RECONVERGENT B0 ;  /* 0x0000000000007941 */ /* 0x00afea0003800200 */
.L_x_26:
[----:B------:R-:W-:Y:S02]  /*2070*/  UIADD3 UR8, UPT, UPT, UR7, 0x1, URZ ;  /* 0x0000000107087890 */ /* 0x000fe4000fffe0ff */
[----:B------:R-:W-:Y:S02]  /*2080*/  UIMAD UR16, UR36, UR23, UR4 ;  /* 0x00000017241072a4 */ /* 0x000fe4000f8e0204 */
[----:B------:R-:W-:Y:S02]  /*2090*/  UISETP.NE.AND UP0, UPT, UR8, 0x8, UPT ;  /* 0x000000080800788c */ /* 0x000fe4000bf05270 */
[----:B------:R-:W-:Y:S02]  /*20a0*/  UIMAD UR15, UR37, UR32, UR5 ;  /* 0x00000020250f72a4 */ /* 0x000fe4000f8e0205 */
[----:B------:R-:W-:Y:S02]  /*20b0*/  USEL UR10, URZ, 0x1, UP0 ;  /* 0x00000001ff0a7887 */ /* 0x000fe40008000000 */
[----:B------:R-:W-:Y:S02]  /*20c0*/  USEL UR43, UR8, URZ, UP0 ;  /* 0x000000ff082b7287 */ /* 0x000fe40008000000 */
[----:B------:R-:W-:Y:S02]  /*20d0*/  ULOP3.LUT UR40, UR40, UR10, URZ, 0x3c, !UPT ;  /* 0x0000000a28287292 */ /* 0x000fe4000f8e3cff */
[----:B------:R-:W-:Y:S02]  /*20e0*/  ULEA UR8, UR43, UR41, 0x3 ;  /* 0x000000292b087291 */ /* 0x000fe4000f8e18ff */
[----:B------:R-:W-:Y:S02]  /*20f0*/  ULEA UR19, UR7, UR41, 0xe ;  /* 0x0000002907137291 */ /* 0x000fe4000f8e70ff */
[----:B------:R-:W-:Y:S01]  /*2100*/  ULEA UR15, UR15, UR16, 0x5 ;  /* 0x000000100f0f7291 */ /* 0x000fe2000f8e28ff */
[----:B--2---:R-:W-:Y:S01]  /*2110*/  MOV R0, UR40 ;  /* 0x0000002800007c02 */ /* 0x004fe20008000f00 */
[----:B------:R-:W-:Y:S02]  /*2120*/  UIADD3 UR46, UP1, UPT, UR54, 0x80, URZ ;  /* 0x00000080362e7890 */ /* 0x000fe4000ff3e0ff */
[----:B------:R-:W-:Y:S01]  /*2130*/  USHF.L.U32 UR27, UR31, 0x6, URZ ;  /* 0x000000061f1b7899 */ /* 0x000fe200080006ff */
[----:B------:R-:W-:Y:S01]  /*2140*/  SHF.L.U32 R0, R0, 0x1f, RZ ;  /* 0x0000001f00007819 */ /* 0x000fe200000006ff */
[----:B------:R-:W-:Y:S02]  /*2150*/  UIADD3.X UR47, UPT, UPT, URZ, UR55, URZ, UP1, !UPT ;  /* 0x00000037ff2f7290 */ /* 0x000fe40008ffe4ff */
[----:B------:R-:W-:Y:S01]  /*2160*/  UIADD3 UR48, UPT, UPT, UR36, 0x1, URZ ;  /* 0x0000000124307890 */ /* 0x000fe2000fffe0ff */
[----:B------:R1:W2:Y:S01]  /*2170*/  SYNCS.PHASECHK.TRANS64.TRYWAIT P0, [UR8+0x40], R0 ;  /* 0x00004000ff0075a7 */ /* 0x0002a20008001108 */
[----:B------:R-:W-:Y:S02]  /*2180*/  ULEA UR8, UR7, UR41, 0xd ;  /* 0x0000002907087291 */ /* 0x000fe4000f8e68ff */
[----:B------:R-:W-:Y:S02]  /*2190*/  UIMAD UR7, UR38, UR33, UR6 ;  /* 0x00000021260772a4 */ /* 0x000fe4000f8e0206 */
[----:B------:R-:W-:Y:S02]  /*21a0*/  UIADD3 UR8, UPT, UPT, UR8, 0x4400, URZ ;  /* 0x0000440008087890 */ /* 0x000fe4000fffe0ff */
[----:B------:R-:W-:Y:S02]  /*21b0*/  ULEA UR7, UR7, UR15, 0xa ;  /* 0x0000000f07077291 */ /* 0x000fe4000f8e50ff */
[----:B------:R-:W-:Y:S02]  /*21c0*/  UISETP.NE.AND UP2, UPT, UR48, UR59, UPT ;  /* 0x0000003b3000728c */ /* 0x000fe4000bf45270 */
[----:B------:R-:W-:Y:S02]  /*21d0*/  UPRMT UR7, UR7, 0x5410, URZ ;  /* 0x0000541007077896 */ /* 0x000fe400080000ff */
[----:B------:R-:W-:Y:S02]  /*21e0*/  UIADD3 UR42, UPT, UPT, UR37, 0x1, URZ ;  /* 0x00000001252a7890 */ /* 0x000fe4000fffe0ff */
[----:B------:R-:W-:Y:S02]  /*21f0*/  UIADD3 UR44, UP0, UPT, UR54, 0x200, URZ ;  /* 0x00000200362c7890 */ /* 0x000fe4000ff1e0ff */
[----:B------:R-:W-:Y:S02]  /*2200*/  UIADD3 UR24, UPT, UPT, UR19, 0x14400, URZ ;  /* 0x0001440013187890 */ /* 0x000fe4000fffe0ff */
[----:B------:R-:W-:Y:S02]  /*2210*/  UIADD3.X UR45, UPT, UPT, URZ, UR55, URZ, UP0, !UPT ;  /* 0x00000037ff2d7290 */ /* 0x000fe400087fe4ff */
[----:B------:R-:W-:Y:S02]  /*2220*/  @UP2 UIADD3 UR42, UPT, UPT, UR37, URZ, URZ ;  /* 0x000000ff252a2290 */ /* 0x000fe4000fffe0ff */
[----:B------:R-:W-:Y:S02]  /*2230*/  UIADD3 UR16, UPT, UPT, UR19, 0x16400, URZ ;  /* 0x0001640013107890 */ /* 0x000fe4000fffe0ff */
[----:B------:R-:W-:Y:S02]  /*2240*/  UISETP.NE.AND UP1, UPT, UR42, UR50, UPT ;  /* 0x000000322a00728c */ /* 0x000fe4000bf25270 */
[----:B------:R-:W-:Y:S01]  /*2250*/  UIADD3 UR35, UPT, UPT, UR38, 0x1, URZ ;  /* 0x0000000126237890 */ /* 0x000fe2000fffe0ff */
[----:B------:R-:W-:Y:S01]  /*2260*/  UMOV UR10, UR27 ;  /* 0x0000001b000a7c82 */ /* 0x000fe20008000000 */
[----:B------:R-:W-:Y:S01]  /*2270*/  UMOV UR56, 0x0 ;  /* 0x0000000000387882 */ /* 0x000fe20000000000 */
[----:B------:R3:W-:Y:S01]  /*2280*/  UTMALDG.5D.IM2COL [UR8], [UR46], UR7 ;  /* 0x000000082e0073b4 */ /* 0x0007e20008060007 */
[----:B------:R-:W-:Y:S01]  /*2290*/  UMOV UR57, 0x10000000 ;  /* 0x1000000000397882 */ /* 0x000fe20000000000 */
[----:B------:R-:W-:Y:S01]  /*22a0*/  UMOV UR25, UR9 ;  /* 0x0000000900197c82 */ /* 0x000fe20008000000 */
[----:B------:R-:W-:Y:S01]  /*22b0*/  UMOV UR26, UR34 ;  /* 0x00000022001a7c82 */ /* 0x000fe20008000000 */
[----:B------:R-:W-:Y:S02]  /*22c0*/  UMOV UR28, UR36 ;  /* 0x00000024001c7c82 */ /* 0x000fe40008000000 */
[----:B------:R-:W-:Y:S01]  /*22d0*/  @UP1 UIADD3 UR35, UPT, UPT, UR38, URZ, URZ ;  /* 0x000000ff26231290 */ /* 0x000fe2000fffe0ff */
[----:B------:R-:W-:Y:S01]  /*22e0*/  UMOV UR29, UR37 ;  /* 0x00000025001d7c82 */ /* 0x000fe20008000000 */
[----:B------:R-:W-:Y:S02]  /*22f0*/  UMOV UR30, UR38 ;  /* 0x00000026001e7c82 */ /* 0x000fe40008000000 */
[----:B------:R-:W-:Y:S01]  /*2300*/  UISETP.NE.AND UP0, UPT, UR35, UR51, UPT ;  /* 0x000000332300728c */ /* 0x000fe2000bf05270 */
[----:B------:R1:W-:Y:S01]  /*2310*/  UTMALDG.5D [UR24], [UR44], desc[UR56] ;  /* 0x000038182c0075b4 */ /* 0x0003e20008021000 */
[----:B------:R-:W-:Y:S01]  /*2320*/  UMOV UR20, UR36 ;  /* 0x0000002400147c82 */ /* 0x000fe20008000000 */
[----:B------:R-:W-:Y:S01]  /*2330*/  USEL UR36, UR48, URZ, UP2 ;  /* 0x000000ff30247287 */ /* 0x000fe20009000000 */
[----:B------:R-:W-:Y:S01]  /*2340*/  UMOV UR21, UR37 ;  /* 0x0000002500157c82 */ /* 0x000fe20008000000 */
[----:B------:R-:W-:Y:S01]  /*2350*/  USEL UR37, UR42, URZ, UP1 ;  /* 0x000000ff2a257287 */ /* 0x000fe20008800000 */
[----:B------:R-:W-:Y:S01]  /*2360*/  UMOV UR22, UR38 ;  /* 0x0000002600167c82 */ /* 0x000fe20008000000 */
[----:B------:R-:W-:Y:S01]  /*2370*/  USEL UR38, UR35, URZ, UP0 ;  /* 0x000000ff23267287 */ /* 0x000fe20008000000 */
[----:B------:R-:W-:Y:S01]  /*2380*/  UMOV UR17, UR9 ;  /* 0x0000000900117c82 */ /* 0x000fe20008000000 */
[----:B------:R-:W-:Y:S02]  /*2390*/  UMOV UR19, UR27 ;  /* 0x0000001b00137c82 */ /* 0x000fe40008000000 */
[----:B------:R1:W-:Y:S01]  /*23a0*/  UTMALDG.5D [UR16], [UR44], desc[UR56] ;  /* 0x000038102c0075b4 */ /* 0x0003e20008021000 */
[----:B---3--:R-:W-:Y:S02]  /*23b0*/  UIADD3 UR8, UPT, UPT, UR31, 0x1, URZ ;  /* 0x000000011f087890 */ /* 0x008fe4000fffe0ff */
[----:B------:R-:W-:Y:S02]  /*23c0*/  @UP0 UIADD3 UR8, UPT, UPT, UR31, URZ, URZ ;  /* 0x000000ff1f080290 */ /* 0x000fe4000fffe0ff */
[----:B------:R-:W-:Y:S02]  /*23d0*/  UISETP.GT.U32.AND UP0, UPT, UR49, 0x1, UPT ;  /* 0x000000013100788c */ /* 0x000fe4000bf04070 */
[----:B------:R-:W-:Y:S03]  /*23e0*/  UIADD3 UR7, UPT, UPT, UR49, -0x1, URZ ;  /* 0xffffffff31077890 */ /* 0x000fe6000fffe0ff */
[----:B------:R-:W-:Y:S04]  /*23f0*/  UMOV UR31, UR8 ;  /* 0x00000008001f7c82 */ /* 0x000fe80008000000 */
[----:B------:R-:W-:Y:S01]  /*2400*/  UMOV UR49, UR7 ;  /* 0x0000000700317c82 */ /* 0x000fe20008000000 */
[----:B------:R-:W-:Y:S01]  /*2410*/  UMOV UR7, UR43 ;  /* 0x0000002b00077c82 */ /* 0x000fe20008000000 */
[----:B-1----:R-:W-:Y:S05]  /*2420*/  BRA.U UP0, `(.L_x_28) ;  /* 0xfffffff900e07547 */ /* 0x002fea000b83ffff */
.L_x_23:
[----:B----4-:R-:W-:Y:S01]  /*2430*/  SHF.L.U32 R3, R2, 0x1f, RZ ;  /* 0x0000001f02037819 */ /* 0x010fe200000006ff */
[----:B------:R-:W-:-:S03]  /*2440*/  NOP ;  /* 0x0000000000007918 */ /* 0x000fc60000000000 */
[----:B--2---:R-:W2:Y:S02]  /*2450*/  SYNCS.PHASECHK.TRANS64.TRYWAIT P0, [UR41+0xd0], R3 ;  /* 0x0000d003ff0075a7 */ /* 0x004ea40008001129 */
[----:B--2---:R-:W-:Y:S05]  /*2460*/  @!P0 BRA `(.L_x_29) ;  /* 0x00000068005c8947 */ /* 0x004fea0003800000 */
.L_x_130:
[----:B------:R-:W2:Y:S01]  /*2470*/  LDS.128 R4, [UR41+0x110] ;  /* 0x00011029ff047984 */ /* 0x000ea20008000c00 */
[----:B------:R-:W-:Y:S02]  /*2480*/  UIADD3 UR4, UPT, UPT, UR41, 0xd8, URZ ;  /* 0x000000d829047890 */ /* 0x000fe4000fffe0ff */
[----:B------:R-:W-:Y:S01]  /*2490*/  UISETP.GE.AND UP0, UPT, UR39, 0x1, UPT ;  /* 0x000000012700788c */ /* 0x000fe2000bf06270 */
[----:B------:R-:W-:Y:S01]  /*24a0*/  @!PT LDS RZ, [RZ] ;  /* 0x00000000fffff984 */ /* 0x000fe20000000800 */
[----:B------:R-:W-:Y:S01]  /*24b0*/  @!PT LDS RZ, [RZ] ;  /* 0x00000000fffff984 */ /* 0x000fe20000000800 */
[----:B------:R-:W-:Y:S01]  /*24c0*/  @!PT LDS RZ, [RZ] ;  /* 0x00000000fffff984 */ /* 0x000fe20000000800 */
[----:B------:R-:W-:Y:S01]  /*24d0*/  @!PT LDS RZ, [RZ] ;  /* 0x00000000fffff984 */ /* 0x000fe20000000800 */
[----:B------:R3:W-:Y:S06]  /*24e0*/  MEMBAR.ALL.CTA ;  /* 0x0000000000007992 */ /* 0x0007ec0000008000 */
[----:B---3--:R-:W3:Y:S01]  /*24f0*/  FENCE.VIEW.ASYNC.S ;  /* 0x00000000000073c6 */ /* 0x008ee20000000000 */
[----:B------:R-:W-:-:S09]  /*2500*/  UPRMT UR4, URZ, 0x654, UR4 ;  /* 0x00000654ff047896 */ /* 0x000fd20008000004 */
[----:B---3--:R-:W-:Y:S01]  /*2510*/  SYNCS.ARRIVE.TRANS64.RED.A1T0 RZ, [UR4], RZ ;  /* 0x000000ffffff79a7 */ /* 0x008fe20008100404 */
[----:B--2---:R-:W-:-:S13]  /*2520*/  LOP3.LUT P0, RZ, R6, 0x1, RZ, 0xc0, !PT ;  /* 0x0000000106ff7812 */ /* 0x004fda000780c0ff */
[----:B------:R-:W-:Y:S01]  /*2530*/  VOTEU.ANY UP1, P0 ;  /* 0x0000000000ff7886 */ /* 0x000fe20000020100 */
[----:B------:R-:W-:-:S13]  /*2540*/  PLOP3.LUT P0, PT, PT, PT, UP1, 0x80, 0x8 ;  /* 0x000000000008781c */ /* 0x000fda0003f0f018 */
[----:B-1----:R-:W-:Y:S02]  /*2550*/  @P0 MOV R0, R4 ;  /* 0x0000000400000202 */ /* 0x002fe40000000f00 */
[----:B------:R-:W-:Y:S02]  /*2560*/  @P0 LOP3.LUT R4, R5, 0xffff, RZ, 0xc0, !PT ;  /* 0x0000ffff05040812 */ /* 0x000fe400078ec0ff */
[----:B------:R-:W-:Y:S02]  /*2570*/  @P0 R2UR UR6, R0 ;  /* 0x00000000000602ca */ /* 0x000fe400000e0000 */
[----:B------:R-:W-:-:S11]  /*2580*/  @P0 R2UR UR5, R4 ;  /* 0x00000000040502ca */ /* 0x000fd600000e0000 */
[----:B------:R-:W-:Y:S02]  /*2590*/  @UP1 UMOV UR58, UR6 ;  /* 0x00000006003a1c82 */ /* 0x000fe40008000000 */
[----:B------:R-:W-:Y:S01]  /*25a0*/  @UP1 UMOV UR53, UR5 ;  /* 0x0000000500351c82 */ /* 0x000fe20008000000 */
[----:B------:R-:W-:Y:S05]  /*25b0*/  BRA.U !UP0, `(.L_x_30) ;  /* 0x0000000108d47547 */ /* 0x000fea000b800000 */
[----:B------:R-:W1:Y:S01]  /*25c0*/  LDCU.128 UR16, c[0x0][0xc10] ;  /* 0x00018200ff1077ac */ /* 0x000e620008000c00 */
[----:B------:R-:W2:Y:S01]  /*25d0*/  LDCU UR20, c[0x0][0xc20] ;  /* 0x00018400ff1477ac */ /* 0x000ea20008000800 */
[----:B------:R-:W3:Y:S01]  /*25e0*/  LDCU UR13, c[0x0][0xc0c] ;  /* 0x00018180ff0d77ac */ /* 0x000ee20008000800 */
[----:B------:R-:W4:Y:S01]  /*25f0*/  LDCU.64 UR14, c[0x0][0xc28] ;  /* 0x00018500ff0e77ac */ /* 0x000f220008000a00 */
[----:B------:R-:W-:Y:S02]  /*2600*/  UISETP.NE.AND UP3, UPT, UR39, 0x1, UPT ;  /* 0x000000012700788c */ /* 0x000fe4000bf65270 */
[----:B-1----:R-:W-:Y:S02]  /*2610*/  UIMAD.WIDE.U32 UR4, UR61, UR19, URZ ;  /* 0x000000133d0472a5 */ /* 0x002fe4000f8e00ff */
[----:B------:R-:W-:Y:S02]  /*2620*/  UIMAD.WIDE.U32 UR6, UR62, UR16, URZ ;  /* 0x000000103e0672a5 */ /* 0x000fe4000f8e00ff */
[----:B------:R-:W-:-:S02]  /*2630*/  UISETP.NE.AND UP0, UPT, UR18, 0x1, UPT ;  /* 0x000000011200788c */ /* 0x000fc4000bf05270 */
[----:B------:R-:W-:Y:S01]  /*2640*/  UIMAD.WIDE.U32 UR10, UR53, UR19, URZ ;  /* 0x00000013350a72a5 */ /* 0x000fe2000f8e00ff */
[----:B------:R-:W-:Y:S01]  /*2650*/  UMOV UR4, UR5 ;  /* 0x0000000500047c82 */ /* 0x000fe20008000000 */
[----:B---3--:R-:W-:Y:S02]  /*2660*/  UISETP.NE.AND UP2, UPT, UR13, 0x1, UPT ;  /* 0x000000010d00788c */ /* 0x008fe4000bf45270 */
[----:B--2---:R-:W-:Y:S02]  /*2670*/  USHF.R.U32.HI UR5, URZ, UR20, UR4 ;  /* 0x00000014ff057299 */ /* 0x004fe40008011604 */
[----:B------:R-:W-:Y:S01]  /*2680*/  UIMAD.WIDE.U32 UR8, UR58, UR16, URZ ;  /* 0x000000103a0872a5 */ /* 0x000fe2000f8e00ff */
[----:B------:R-:W-:Y:S01]  /*2690*/  UMOV UR4, UR7 ;  /* 0x0000000700047c82 */ /* 0x000fe20008000000 */
[----:B------:R-:W-:Y:S02]  /*26a0*/  USEL UR5, UR61, UR5, !UP0 ;  /* 0x000000053d057287 */ /* 0x000fe4000c000000 */
[----:B------:R-:W-:-:S02]  /*26b0*/  USHF.R.U32.HI UR4, URZ, UR17, UR4 ;  /* 0x00000011ff047299 */ /* 0x000fc40008011604 */
[----:B----4-:R-:W-:Y:S02]  /*26c0*/  UIMAD.WIDE.U32 UR6, UR5, UR14, URZ ;  /* 0x0000000e050672a5 */ /* 0x010fe4000f8e00ff */
[----:B------:R-:W-:Y:S01]  /*26d0*/  USEL UR12, UR62, UR4, !UP2 ;  /* 0x000000043e0c7287 */ /* 0x000fe2000d000000 */
[----:B------:R-:W-:Y:S02]  /*26e0*/  UMOV UR8, UR9 ;  /* 0x0000000900087c82 */ /* 0x000fe40008000000 */
[----:B------:R-:W-:Y:S01]  /*26f0*/  UMOV UR4, UR11 ;  /* 0x0000000b00047c82 */ /* 0x000fe20008000000 */
[----:B------:R-:W-:Y:S01]  /*2700*/  UIMAD.WIDE.U32 UR10, UR12, UR14, URZ ;  /* 0x0000000e0c0a72a5 */ /* 0x000fe2000f8e00ff */
[----:B------:R-:W-:Y:S01]  /*2710*/  UMOV UR6, UR7 ;  /* 0x0000000700067c82 */ /* 0x000fe20008000000 */
[----:B------:R-:W-:Y:S02]  /*2720*/  USHF.R.U32.HI UR4, URZ, UR20, UR4 ;  /* 0x00000014ff047299 */ /* 0x000fe40008011604 */
[----:B------:R-:W-:-:S02]  /*2730*/  @UP3 USHF.R.U32.HI UR5, URZ, UR15, UR6 ;  /* 0x0000000fff053299 */ /* 0x000fc40008011606 */
[----:B------:R-:W-:Y:S01]  /*2740*/  USHF.R.U32.HI UR17, URZ, UR17, UR8 ;  /* 0x00000011ff117299 */ /* 0x000fe20008011608 */
[----:B------:R-:W-:Y:S01]  /*2750*/  UMOV UR6, UR11 ;  /* 0x0000000b00067c82 */ /* 0x000fe20008000000 */
[----:B------:R-:W-:Y:S02]  /*2760*/  USEL UR4, UR53, UR4, !UP0 ;  /* 0x0000000435047287 */ /* 0x000fe4000c000000 */
[----:B------:R-:W-:Y:S02]  /*2770*/  @UP3 USHF.R.U32.HI UR12, URZ, UR15, UR6 ;  /* 0x0000000fff0c3299 */ /* 0x000fe40008011606 */
[----:B------:R-:W-:Y:S02]  /*2780*/  UIMAD UR6, UR39, UR5, URZ ;  /* 0x00000005270672a4 */ /* 0x000fe4000f8e02ff */
[----:B------:R-:W-:Y:S02]  /*2790*/  USEL UR5, UR58, UR17, !UP2 ;  /* 0x000000113a057287 */ /* 0x000fe4000d000000 */
[----:B------:R-:W-:-:S02]  /*27a0*/  UIMAD UR8, UR39, UR12, URZ ;  /* 0x0000000c270872a4 */ /* 0x000fc4000f8e02ff */
[----:B------:R-:W-:Y:S02]  /*27b0*/  UISETP.GE.AND UP0, UPT, UR4, UR6, UPT ;  /* 0x000000060400728c */ /* 0x000fe4000bf06270 */
[----:B------:R-:W-:Y:S02]  /*27c0*/  UIMAD.WIDE.U32 UR6, UR4, UR14, URZ ;  /* 0x0000000e040672a5 */ /* 0x000fe4000f8e00ff */
[----:B------:R-:W-:Y:S02]  /*27d0*/  UISETP.GE.OR UP0, UPT, UR5, UR8, UP0 ;  /* 0x000000080500728c */ /* 0x000fe40008706670 */
[----:B------:R-:W-:Y:S02]  /*27e0*/  UIMAD.WIDE.U32 UR8, UR5, UR14, URZ ;  /* 0x0000000e050872a5 */ /* 0x000fe4000f8e00ff */
[----:B------:R-:W-:Y:S01]  /*27f0*/  UIADD3 UR10, UPT, UPT, -UR4, URZ, URZ ;  /* 0x000000ff040a7290 */ /* 0x000fe2000fffe1ff */
[----:B------:R-:W-:Y:S02]  /*2800*/  UMOV UR6, UR7 ;  /* 0x0000000700067c82 */ /* 0x000fe40008000000 */
[----:B------:R-:W-:-:S02]  /*2810*/  USHF.R.U32.HI UR6, URZ, UR15, UR6 ;  /* 0x0000000fff067299 */ /* 0x000fc40008011606 */
[----:B------:R-:W-:Y:S02]  /*2820*/  UIMAD UR10, UR18, UR10, UR53 ;  /* 0x0000000a120a72a4 */ /* 0x000fe4000f8e0235 */
[----:B------:R-:W-:Y:S01]  /*2830*/  USEL UR6, UR4, UR6, !UP3 ;  /* 0x0000000604067287 */ /* 0x000fe2000d800000 */
[----:B------:R-:W-:Y:S01]  /*2840*/  @!UP0 UMOV UR7, UR9 ;  /* 0x0000000900078c82 */ /* 0x000fe20008000000 */
[----:B------:R-:W-:Y:S02]  /*2850*/  UIADD3 UR9, UPT, UPT, -UR5, URZ, URZ ;  /* 0x000000ff05097290 */ /* 0x000fe4000fffe1ff */
[----:B------:R-:W-:Y:S02]  /*2860*/  @!UP0 USHF.R.U32.HI UR7, URZ, UR15, UR7 ;  /* 0x0000000fff078299 */ /* 0x000fe40008011607 */
[----:B------:R-:W-:Y:S02]  /*2870*/  UIADD3 UR8, UPT, UPT, -UR6, URZ, URZ ;  /* 0x000000ff06087290 */ /* 0x000fe4000fffe1ff */
[----:B------:R-:W-:-:S02]  /*2880*/  @!UP0 USEL UR7, UR5, UR7, !UP3 ;  /* 0x0000000705078287 */ /* 0x000fc4000d800000 */
[----:B------:R-:W-:Y:S02]  /*2890*/  UIMAD UR8, UR39, UR8, UR4 ;  /* 0x00000008270872a4 */ /* 0x000fe4000f8e0204 */
[----:B------:R-:W-:Y:S02]  /*28a0*/  @!UP0 UIADD3 UR6, UPT, UPT, UR6, -UR7, URZ ;  /* 0x8000000706068290 */ /* 0x000fe4000fffe0ff */
[----:B------:R-:W-:Y:S02]  /*28b0*/  @!UP0 UIMAD UR7, UR8, UR12, UR7 ;  /* 0x0000000c080782a4 */ /* 0x000fe4000f8e0207 */
[----:B------:R-:W-:Y:S02]  /*28c0*/  @!UP0 UIMAD UR4, UR39, UR6, UR5 ;  /* 0x00000006270482a4 */ /* 0x000fe4000f8e0205 */
[----:B------:R-:W-:Y:S02]  /*28d0*/  UIMAD UR6, UR13, UR9, UR58 ;  /* 0x000000090d0672a4 */ /* 0x000fe4000f8e023a */
[----:B------:R-:W-:Y:S01]  /*28e0*/  UIMAD UR53, UR4, UR18, UR10 ;  /* 0x00000012043572a4 */ /* 0x000fe2000f8e020a */
[----:B------:R-:W-:-:S02]  /*28f0*/  @!UP0 UMOV UR5, UR7 ;  /* 0x0000000700058c82 */ /* 0x000fc40008000000 */
[----:B------:R-:W-:-:S12]  /*2900*/  UIMAD UR58, UR5, UR13, UR6 ;  /* 0x0000000d053a72a4 */ /* 0x000fd8000f8e0206 */
.L_x_30:
        /* <DEDUP_REMOVED lines=20> */
.L_x_31:
[----:B------:R-:W-:Y:S01]  /*2a50*/  R2UR UR5, R45 ;  /* 0x000000002d0572ca */ /* 0x000fe200000e0000 */
[----:B------:R-:W-:Y:S01]  /*2a60*/  UMOV UR30, UR52 ;  /* 0x00000034001e7c82 */ /* 0x000fe20008000000 */
[----:B------:R-:W-:Y:S02]  /*2a70*/  R2UR UR4, R44 ;  /* 0x000000002c0472ca */ /* 0x000fe400000e0000 */
[----:B------:R-:W-:Y:S02]  /*2a80*/  PLOP3.LUT P1, PT, PT, PT, PT, 0x80, 0x8 ;  /* 0x000000000008781c */ /* 0x000fe40003f2f070 */
[----:B------:R-:W-:-:S07]  /*2a90*/  LOP3.LUT R2, R2, 0x1, RZ, 0x3c, !PT ;  /* 0x0000000102027812 */ /* 0x000fce00078e3cff */
[----:B------:R-:W-:Y:S02]  /*2aa0*/  UIADD3 UR51, UPT, UPT, UR58, UR5, URZ ;  /* 0x000000053a337290 */ /* 0x000fe4000fffe0ff */
[----:B------:R-:W-:Y:S01]  /*2ab0*/  UIADD3 UR24, UPT, UPT, UR53, UR4, URZ ;  /* 0x0000000435187290 */ /* 0x000fe2000fffe0ff */
[----:B------:R-:W-:Y:S11]  /*2ac0*/  BRA.U UP1, `(.L_x_32) ;  /* 0xffffffe901887547 */ /* 0x000ff6000b83ffff */
[----:B------:R-:W-:Y:S01]  /*2ad0*/  UIADD3 UR41, UPT, UPT, UR41, 0x40, URZ ;  /* 0x0000004029297890 */ /* 0x000fe2000fffe0ff */
[----:B------:R-:W-:-:S03]  /*2ae0*/  MOV R2, UR40 ;  /* 0x0000002800027c02 */ /* 0x000fc60008000f00 */
[----:B------:R-:W-:Y:S01]  /*2af0*/  ULEA UR4, UR43, UR41, 0x3 ;  /* 0x000000292b047291 */ /* 0x000fe2000f8e18ff */
[----:B------:R-:W-:-:S08]  /*2b00*/  SHF.L.U32 R2, R2, 0x1f, RZ ;  /* 0x0000001f02027819 */ /* 0x000fd000000006ff */
[----:B------:R-:W1:Y:S02]  /*2b10*/  SYNCS.PHASECHK.TRANS64.TRYWAIT P0, [UR4], R2 ;  /* 0x00000002ff0075a7 */ /* 0x000e640008001104 */
[----:B-1----:R-:W-:Y:S05]  /*2b20*/  @!P0 BRA `(.L_x_33) ;  /* 0x0000006000c48947 */ /* 0x002fea0003800000 */
.L_x_132:
[----:B------:R-:W-:-:S04]  /*2b30*/  UIADD3 UR4, UPT, UPT, UR43, 0x1, URZ ;  /* 0x000000012b047890 */ /* 0x000fc8000fffe0ff */
[----:B------:R-:W-:-:S04]  /*2b40*/  UISETP.NE.AND UP0, UPT, UR4, 0x8, UPT ;  /* 0x000000080400788c */ /* 0x000fc8000bf05270 */
[----:B------:R-:W-:Y:S02]  /*2b50*/  USEL UR5, URZ, 0x1, UP0 ;  /* 0x00000001ff057887 */ /* 0x000fe40008000000 */
[----:B------:R-:W-:Y:S02]  /*2b60*/  USEL UR4, UR4, URZ, UP0 ;  /* 0x000000ff04047287 */ /* 0x000fe40008000000 */
[----:B------:R-:W-:Y:S02]  /*2b70*/  ULOP3.LUT UR6, UR40, UR5, URZ, 0x3c, !UPT ;  /* 0x0000000528067292 */ /* 0x000fe4000f8e3cff */
[----:B------:R-:W-:-:S04]  /*2b80*/  ULEA UR5, UR4, UR41, 0x3 ;  /* 0x0000002904057291 */ /* 0x000fc8000f8e18ff */
[----:B-1----:R-:W-:-:S04]  /*2b90*/  MOV R2, UR6 ;  /* 0x0000000600027c02 */ /* 0x002fc80008000f00 */
[----:B------:R-:W-:-:S04]  /*2ba0*/  SHF.L.U32 R2, R2, 0x1f, RZ ;  /* 0x0000001f02027819 */ /* 0x000fc800000006ff */
[----:B------:R-:W1:Y:S02]  /*2bb0*/  SYNCS.PHASECHK.TRANS64.TRYWAIT P0, [UR5], R2 ;  /* 0x00000002ff0075a7 */ /* 0x000e640008001105 */
[----:B-1----:R-:W-:Y:S05]  /*2bc0*/  @!P0 BRA `(.L_x_34) ;  /* 0x0000006000b48947 */ /* 0x002fea0003800000 */
.L_x_134:
        /* <DEDUP_REMOVED lines=10> */
.L_x_136:
        /* <DEDUP_REMOVED lines=10> */
.L_x_138:
        /* <DEDUP_REMOVED lines=10> */
.L_x_140:
        /* <DEDUP_REMOVED lines=10> */
.L_x_142:
        /* <DEDUP_REMOVED lines=10> */
.L_x_144:
[----:B------:R-:W-:-:S04]  /*2ef0*/  UIADD3 UR4, UPT, UPT, UR4, 0x1, URZ ;  /* 0x0000000104047890 */ /* 0x000fc8000fffe0ff */
[----:B------:R-:W-:-:S04]  /*2f00*/  UISETP.NE.AND UP0, UPT, UR4, 0x8, UPT ;  /* 0x000000080400788c */ /* 0x000fc8000bf05270 */
[----:B------:R-:W-:Y:S02]  /*2f10*/  USEL UR5, URZ, 0x1, UP0 ;  /* 0x00000001ff057887 */ /* 0x000fe40008000000 */
[----:B------:R-:W-:Y:S02]  /*2f20*/  USEL UR4, UR4, URZ, UP0 ;  /* 0x000000ff04047287 */ /* 0x000fe40008000000 */
[----:B------:R-:W-:Y:S02]  /*2f30*/  ULOP3.LUT UR5, UR6, UR5, URZ, 0x3c, !UPT ;  /* 0x0000000506057292 */ /* 0x000fe4000f8e3cff */
[----:B------:R-:W-:-:S04]  /*2f40*/  ULEA UR4, UR4, UR41, 0x3 ;  /* 0x0000002904047291 */ /* 0x000fc8000f8e18ff */
[----:B-1----:R-:W-:Y:S02]  /*2f50*/  IMAD.U32 R2, RZ, RZ, UR5 ;  /* 0x00000005ff027e24 */ /* 0x002fe4000f8e00ff */
[----:B------:R-:W-:-:S03]  /*2f60*/  MOV R0, UR4 ;  /* 0x0000000400007c02 */ /* 0x000fc60008000f00 */
[----:B------:R-:W-:-:S07]  /*2f70*/  SHF.L.U32 R2, R2, 0x1f, RZ ;  /* 0x0000001f02027819 */ /* 0x000fce00000006ff */
.L_x_40:
[----:B-1----:R1:W2:Y:S02]  /*2f80*/  SYNCS.PHASECHK.TRANS64.TRYWAIT P0, [R0+URZ], R2 ;  /* 0x00000002000075a7 */ /* 0x0022a400080011ff */
[----:B--2---:R-:W-:Y:S05]  /*2f90*/  @!P0 NANOSLEEP.SYNCS 0x989680 ;  /* 0x009896800000895d */ /* 0x004fea0003900000 */
[----:B------:R-:W2:Y:S02]  /*2fa0*/  @!P0 SYNCS.PHASECHK.TRANS64 P0, [R0+URZ], R2 ;  /* 0x00000002000085a7 */ /* 0x000ea400080010ff */
[----:B--2---:R-:W-:Y:S05]  /*2fb0*/  @P0 EXIT ;  /* 0x000000000000094d */ /* 0x004fea0003800000 */
[----:B------:R-:W-:Y:S05]  /*2fc0*/  BRA `(.L_x_40) ;  /* 0xfffffffc00ec7947 */ /* 0x000fea000383ffff */
.L_x_16:
[----:B------:R-:W2:Y:S02]  /*2fd0*/  S2UR UR4, SR_CgaCtaId ;  /* 0x00000000000479c3 */ /* 0x000ea40000008800 */
[----:B--2---:R-:W-:-:S04]  /*2fe0*/  UISETP.NE.AND UP0, UPT, UR4, URZ, UPT ;  /* 0x000000ff0400728c */ /* 0x004fc8000bf05270 */
[----:B------:R-:W-:-:S09]  /*2ff0*/  UISETP.NE.OR UP0, UPT, UR18, 0x1, UP0 ;  /* 0x000000011200788c */ /* 0x000fd20008705670 */
[----:B------:R-:W-:Y:S05]  /*3000*/  BRA.U UP0, `(.L_x_41) ;  /* 0x0000000100b47547 */ /* 0x000fea000b800000 */
[----:B------:R-:W2:Y:S01]  /*3010*/  S2UR UR5, SR_CgaCtaId ;  /* 0x00000000000579c3 */ /* 0x000ea20000008800 */
[----:B------:R-:W-:Y:S01]  /*3020*/  UMOV UR4, 0x400 ;  /* 0x0000040000047882 */ /* 0x000fe20000000000 */
[----:B------:R-:W-:Y:S01]  /*3030*/  HFMA2 R3, -RZ, RZ, 0, 5.9604644775390625e-08 ;  /* 0x00000001ff037431 */ /* 0x000fe200000001ff */
[----:B------:R-:W-:Y:S01]  /*3040*/  ISETP.NE.AND P0, PT, R0, RZ, PT ;  /* 0x000000ff0000720c */ /* 0x000fe20003f05270 */
[----:B------:R-:W-:Y:S01]  /*3050*/  IMAD.MOV.U32 R8, RZ, RZ, RZ ;  /* 0x000000ffff087224 */ /* 0x000fe200078e00ff */
[----:B--2---:R-:W-:-:S04]  /*3060*/  ULEA UR4, UR5, UR4, 0x18 ;  /* 0x0000000405047291 */ /* 0x004fc8000f8ec0ff */
[----:B------:R-:W-:Y:S02]  /*3070*/  UIADD3 UR5, UPT, UPT, UR4, 0xd8, URZ ;  /* 0x000000d804057890 */ /* 0x000fe4000fffe0ff */
[----:B------:R-:W-:Y:S02]  /*3080*/  UIADD3 UR8, UPT, UPT, UR4, 0xd0, URZ ;  /* 0x000000d004087890 */ /* 0x000fe4000fffe0ff */
[----:B------:R-:W-:-:S12]  /*3090*/  UPRMT UR5, URZ, 0x654, UR5 ;  /* 0x00000654ff057896 */ /* 0x000fd80008000005 */
.L_x_44:
[----:B------:R-:W-:Y:S01]  /*30a0*/  SHF.L.U32 R6, R3, 0x1f, RZ ;  /* 0x0000001f03067819 */ /* 0x000fe200000006ff */
[----:B------:R-:W-:Y:S02]  /*30b0*/  IMAD.U32 R4, RZ, RZ, UR8 ;  /* 0x00000008ff047e24 */ /* 0x000fe4000f8e00ff */
[----:B------:R-:W-:Y:S01]  /*30c0*/  @!P0 IMAD.MOV.U32 R5, RZ, RZ, 0x10 ;  /* 0x00000010ff058424 */ /* 0x000fe200078e00ff */
[----:B------:R-:W2:Y:S02]  /*30d0*/  SYNCS.PHASECHK.TRANS64.TRYWAIT P1, [UR4+0xd8], R6 ;  /* 0x0000d806ff0075a7 */ /* 0x000ea40008021104 */
[----:B------:R-:W-:-:S04]  /*30e0*/  PRMT R4, R0, 0x654, R4 ;  /* 0x0000065400047816 */ /* 0x000fc80000000004 */
[----:B------:R-:W-:Y:S01]  /*30f0*/  SEL R2, R4, R2, !P0 ;  /* 0x0000000204027207 */ /* 0x000fe20004000000 */
[----:B--2---:R-:W-:Y:S06]  /*3100*/  @!P1 BRA `(.L_x_42) ;  /* 0x0000005c00f49947 */ /* 0x004fec0003800000 */
.L_x_146:
[----:B------:R-:W-:Y:S01]  /*3110*/  UIADD3 UR6, UPT, UPT, UR4, 0x110, URZ ;  /* 0x0000011004067890 */ /* 0x000fe2000fffe0ff */
[----:B------:R3:W-:Y:S01]  /*3120*/  @!P0 SYNCS.ARRIVE.TRANS64.RED RZ, [R2+URZ], R5 ;  /* 0x0000000502ff89a7 */ /* 0x0007e200080004ff */
[----:B------:R-:W-:Y:S01]  /*3130*/  UIADD3 UR7, UPT, UPT, UR4, 0xd0, URZ ;  /* 0x000000d004077890 */ /* 0x000fe2000fffe0ff */
[----:B------:R-:W-:-:S08]  /*3140*/  LOP3.LUT R3, R3, 0x1, RZ, 0x3c, !PT ;  /* 0x0000000103037812 */ /* 0x000fd000078e3cff */
[----:B------:R-:W-:Y:S06]  /*3150*/  UGETNEXTWORKID.BROADCAST [UR6], [UR7] ;  /* 0x00000000060073ca */ /* 0x000fec0008000100 */
[----:B---3--:R-:W-:-:S04]  /*3160*/  SHF.L.U32 R5, R8, 0x1f, RZ ;  /* 0x0000001f08057819 */ /* 0x008fc800000006ff */
[----:B------:R-:W3:Y:S02]  /*3170*/  SYNCS.PHASECHK.TRANS64.TRYWAIT P1, [UR4+0xd0], R5 ;  /* 0x0000d005ff0075a7 */ /* 0x000ee40008021104 */
[----:B---3--:R-:W-:Y:S05]  /*3180*/  @!P1 BRA `(.L_x_43) ;  /* 0x0000005c00ec9947 */ /* 0x008fea0003800000 */
.L_x_148:
[----:B--2---:R-:W2:Y:S01]  /*3190*/  LDS.128 R4, [UR4+0x110] ;  /* 0x00011004ff047984 */ /* 0x004ea20008000c00 */
[----:B------:R-:W-:Y:S01]  /*31a0*/  LOP3.LUT R8, R8, 0x1, RZ, 0x3c, !PT ;  /* 0x0000000108087812 */ /* 0x000fe200078e3cff */
[----:B------:R-:W-:Y:S01]  /*31b0*/  @!PT LDS RZ, [RZ] ;  /* 0x00000000fffff984 */ /* 0x000fe20000000800 */
[----:B------:R-:W-:Y:S01]  /*31c0*/  @!PT LDS RZ, [RZ] ;  /* 0x00000000fffff984 */ /* 0x000fe20000000800 */
[----:B------:R-:W-:Y:S01]  /*31d0*/  @!PT LDS RZ, [RZ] ;  /* 0x00000000fffff984 */ /* 0x000fe20000000800 */
[----:B------:R-:W-:Y:S01]  /*31e0*/  @!PT LDS RZ, [RZ] ;  /* 0x00000000fffff984 */ /* 0x000fe20000000800 */
[----:B------:R3:W-:Y:S06]  /*31f0*/  MEMBAR.ALL.CTA ;  /* 0x0000000000007992 */ /* 0x0007ec0000008000 */
[----:B---3--:R-:W3:Y:S02]  /*3200*/  FENCE.VIEW.ASYNC.S ;  /* 0x00000000000073c6 */ /* 0x008ee40000000000 */
[----:B---3--:R-:W-:Y:S01]  /*3210*/  SYNCS.ARRIVE.TRANS64.RED.A1T0 RZ, [UR5], RZ ;  /* 0x000000ffffff79a7 */ /* 0x008fe20008100405 */
[----:B--2---:R-:W-:-:S13]  /*3220*/  LOP3.LUT P1, RZ, R6, 0x1, RZ, 0xc0, !PT ;  /* 0x0000000106ff7812 */ /* 0x004fda000782c0ff */
[----:B------:R-:W-:Y:S05]  /*3230*/  @P1 BRA `(.L_x_44) ;  /* 0xfffffffc00981947 */ /* 0x000fea000383ffff */
[----:B------:R-:W-:-:S04]  /*3240*/  SHF.L.U32 R0, R3, 0x1f, RZ ;  /* 0x0000001f03007819 */ /* 0x000fc800000006ff */
[----:B------:R-:W2:Y:S02]  /*3250*/  SYNCS.PHASECHK.TRANS64 P0, [UR4+0xd8], R0 ;  /* 0x0000d800ff0075a7 */ /* 0x000ea40008001004 */
[----:B-12---:R-:W-:Y:S05]  /*3260*/  @P0 EXIT ;  /* 0x000000000000094d */ /* 0x006fea0003800000 */
[----:B------:R-:W-:-:S07]  /*3270*/  MOV R0, UR4 ;  /* 0x0000000400007c02 */ /* 0x000fce0008000f00 */
.L_x_45:
[----:B-1----:R-:W-:-:S04]  /*3280*/  SHF.L.U32 R2, R3, 0x1f, RZ ;  /* 0x0000001f03027819 */ /* 0x002fc800000006ff */
[----:B------:R1:W2:Y:S03]  /*3290*/  SYNCS.PHASECHK.TRANS64.TRYWAIT P0, [R0+URZ+0xd8], R2 ;  /* 0x0000d802000075a7 */ /* 0x0002a600080011ff */
[----:B--2---:R-:W-:Y:S05]  /*32a0*/  @!P0 NANOSLEEP.SYNCS 0x989680 ;  /* 0x009896800000895d */ /* 0x004fea0003900000 */
[----:B------:R-:W2:Y:S02]  /*32b0*/  @!P0 SYNCS.PHASECHK.TRANS64 P0, [R0+URZ+0xd8], R2 ;  /* 0x0000d802000085a7 */ /* 0x000ea400080010ff */
[----:B--2---:R-:W-:Y:S05]  /*32c0*/  @P0 EXIT ;  /* 0x000000000000094d */ /* 0x004fea0003800000 */
[----:B------:R-:W-:Y:S05]  /*32d0*/  BRA `(.L_x_45) ;  /* 0xfffffffc00e87947 */ /* 0x000fea000383ffff */
.L_x_41:
[----:B------:R-:W-:-:S09]  /*32e0*/  UISETP.NE.AND UP0, UPT, UR18, URZ, UPT ;  /* 0x000000ff1200728c */ /* 0x000fd2000bf05270 */
[----:B------:R-:W-:Y:S05]  /*32f0*/  BRA.U UP0, `(.L_x_46) ;  /* 0x0000000d00887547 */ /* 0x000fea000b800000 */
[----:B------:R-:W2:Y:S01]  /*3300*/  S2UR UR7, SR_CgaCtaId ;  /* 0x00000000000779c3 */ /* 0x000ea20000008800 */
[----:B------:R-:W-:Y:S01]  /*3310*/  UMOV UR4, 0x40 ;  /* 0x0000004000047882 */ /* 0x000fe20000000000 */
[----:B------:R-:W-:Y:S01]  /*3320*/  NOP ;  /* 0x0000000000007918 */ /* 0x000fe20000000000 */
[----:B------:R-:W-:Y:S01]  /*3330*/  UMOV UR6, 0x400 ;  /* 0x0000040000067882 */ /* 0x000fe20000000000 */
[----:B--2---:R-:W-:Y:S02]  /*3340*/  ULEA UR5, UR7, UR4, 0x18 ;  /* 0x0000000407057291 */ /* 0x004fe4000f8ec0ff */
[----:B------:R-:W-:-:S07]  /*3350*/  ULEA UR6, UR7, UR6, 0x18 ;  /* 0x0000000607067291 */ /* 0x000fce000f8ec0ff */
[----:B------:R-:W2:Y:S02]  /*3360*/  LDS.U8 R0, [UR5+0x1c] ;  /* 0x00001c05ff007984 */ /* 0x000ea40008000000 */
[----:B--2---:R-:W-:-:S13]  /*3370*/  ISETP.NE.AND P0, PT, R0, RZ, PT ;  /* 0x000000ff0000720c */ /* 0x004fda0003f05270 */
[----:B------:R-:W-:Y:S05]  /*3380*/  @P0 BRA `(.L_x_47) ;  /* 0x0000000000580947 */ /* 0x000fea0003800000 */
[----:B------:R-:W-:-:S13]  /*3390*/  ELECT P0, URZ, PT ;  /* 0x0000000000ff782f */ /* 0x000fda0003800000 */
[----:B------:R-:W-:Y:S05]  /*33a0*/  @!P0 BRA `(.L_x_48) ;  /* 0x0000000000608947 */ /* 0x000fea0003800000 */
[----:B------:R-:W-:Y:S01]  /*33b0*/  UMOV UR4, 0x10 ;  /* 0x0000001000047882 */ /* 0x000fe20000000000 */
[----:B------:R-:W-:Y:S01]  /*33c0*/  HFMA2 R0, -RZ, RZ, 0, 5.9604644775390625e-08 ;  /* 0x00000001ff007431 */ /* 0x000fe200000001ff */
[----:B------:R-:W-:-:S03]  /*33d0*/  MOV R2, 0xffff ;  /* 0x0000ffff00027802 */ /* 0x000fc60000000f00 */
[----:B------:R-:W-:Y:S04]  /*33e0*/  DEPBAR.LE SB2, 0x36 ;  /* 0x0000ad800000791a */ /* 0x000fe80000000000 */
[----:B------:R-:W2:Y:S02]  /*33f0*/  UTCATOMSWS.FIND_AND_SET.ALIGN UP0, UR4, UR4 ;  /* 0x00000004000475e3 */ /* 0x000ea40008000800 */
[----:B--2---:R-:W-:Y:S01]  /*3400*/  MOV R3, UR4 ;  /* 0x0000000400037c02 */ /* 0x004fe20008000f00 */
[----:B------:R-:W-:Y:S06]  /*3410*/  BRA.U UP0, `(.L_x_49) ;  /* 0x0000000100187547 */ /* 0x000fec000b800000 */
.L_x_50:
[----:B------:R-:W-:Y:S05]  /*3420*/  NANOSLEEP 0x64 ;  /* 0x000000640000795d */ /* 0x000fea0003800000 */
[----:B------:R-:W-:-:S05]  /*3430*/  UMOV UR4, 0x10 ;  /* 0x0000001000047882 */ /* 0x000fca0000000000 */
[----:B------:R-:W-:Y:S04]  /*3440*/  DEPBAR.LE SB2, 0x36 ;  /* 0x0000ad800000791a */ /* 0x000fe80000000000 */
[----:B------:R-:W2:Y:S02]  /*3450*/  UTCATOMSWS.FIND_AND_SET.ALIGN UP0, UR4, UR4 ;  /* 0x00000004000475e3 */ /* 0x000ea40008000800 */
[----:B--2---:R-:W-:Y:S01]  /*3460*/  MOV R3, UR4 ;  /* 0x0000000400037c02 */ /* 0x004fe20008000f00 */
[----:B------:R-:W-:Y:S05]  /*3470*/  BRA.U !UP0, `(.L_x_50) ;  /* 0xfffffffd08e87547 */ /* 0x000fea000b83ffff */
.L_x_49:
[-C--:B------:R-:W-:Y:S02]  /*3480*/  SHF.L.U32 R2, R2, R3.reuse, RZ ;  /* 0x0000000302027219 */ /* 0x080fe400000006ff */
[----:B------:R-:W-:Y:S01]  /*3490*/  SHF.L.U32 R0, R0, R3, RZ ;  /* 0x0000000300007219 */ /* 0x000fe200000006ff */
[----:B------:R-:W-:Y:S02]  /*34a0*/  IMAD.SHL.U32 R3, R3, 0x20, RZ ;  /* 0x0000002003037824 */ /* 0x000fe400078e00ff */
[----:B------:R2:W-:Y:S04]  /*34b0*/  ATOMS.OR RZ, [UR5+0x14], R2 ;  /* 0x00001402ffff798c */ /* 0x0005e8000b000005 */
[----:B------:R2:W-:Y:S04]  /*34c0*/  ATOMS.OR RZ, [UR5+0x18], R0 ;  /* 0x00001800ffff798c */ /* 0x0005e8000b000005 */
[----:B------:R2:W-:Y:S01]  /*34d0*/  STS [UR6+0x120], R3 ;  /* 0x00012003ff007988 */ /* 0x0005e20008000806 */
[----:B------:R-:W-:Y:S05]  /*34e0*/  BRA `(.L_x_48) ;  /* 0x0000000000107947 */ /* 0x000fea0003800000 */
.L_x_47:
[----:B------:R-:W-:Y:S02]  /*34f0*/  MOV R0, 0xffffffff ;  /* 0xffffffff00007802 */ /* 0x000fe40000000f00 */
[----:B------:R-:W-:-:S03]  /*3500*/  MOV R2, 0x3530 ;  /* 0x0000353000027802 */ /* 0x000fc60000000f00 */
[----:B------:R2:W-:Y:S04]  /*3510*/  STS [UR6+0x120], R0 ;  /* 0x00012000ff007988 */ /* 0x0005e80008000806 */
[----:B-12--5:R-:W-:Y:S05]  /*3520*/  CALL.REL.NOINC `($__internal_1_$__cuda_sm10x_tcgen05_guardrail_trap_phase_invalid_during_alloc) ;  /* 0x0000006000f87944 */ /* 0x026fea0003c00000 */
.L_x_48:
[----:B------:R-:W-:Y:S05]  /*3530*/  WARPSYNC.ALL ;  /* 0x0000000000007948 */ /* 0x000fea0003800000 */
[----:B------:R-:W3:Y:S01]  /*3540*/  S2UR UR4, SR_CgaCtaId ;  /* 0x00000000000479c3 */ /* 0x000ee20000008800 */
[----:B------:R-:W-:Y:S01]  /*3550*/  UMOV UR20, 0x400 ;  /* 0x0000040000147882 */ /* 0x000fe20000000000 */
[----:B------:R-:W-:-:S06]  /*3560*/  NOP ;  /* 0x0000000000007918 */ /* 0x000fcc0000000000 */
[----:B------:R-:W-:Y:S06]  /*3570*/  BAR.ARV 0x6, 0xa0 ;  /* 0x0182800000007b1d */ /* 0x000fec0000002000 */
[----:B------:R-:W4:Y:S01]  /*3580*/  LDCU.64 UR6, c[0x0][0x388] ;  /* 0x00007100ff0677ac */ /* 0x000f220008000a00 */
[----:B------:R-:W-:Y:S01]  /*3590*/  IMAD.MOV.U32 R8, RZ, RZ, 0x1 ;  /* 0x00000001ff087424 */ /* 0x000fe200078e00ff */
[----:B------:R-:W1:Y:S01]  /*35a0*/  LDCU.64 UR8, c[0x0][0x390] ;  /* 0x00007200ff0877ac */ /* 0x000e620008000a00 */
[----:B------:R-:W-:Y:S01]  /*35b0*/  UMOV UR23, URZ ;  /* 0x000000ff00177c82 */ /* 0x000fe20008000000 */
[----:B------:R-:W-:Y:S01]  /*35c0*/  UMOV UR19, URZ ;  /* 0x000000ff00137c82 */ /* 0x000fe20008000000 */
[----:B---3--:R-:W-:Y:S01]  /*35d0*/  ULEA UR20, UR4, UR20, 0x18 ;  /* 0x0000001404147291 */ /* 0x008fe2000f8ec0ff */
[----:B------:R-:W-:Y:S01]  /*35e0*/  UMOV UR32, 0x0 ;  /* 0x0000000000207882 */ /* 0x000fe20000000000 */
[----:B------:R-:W-:Y:S01]  /*35f0*/  UMOV UR33, 0x4210010 ;  /* 0x0421001000217882 */ /* 0x000fe20000000000 */
[----:B------:R-:W-:Y:S01]  /*3600*/  UMOV UR30, 0x0 ;  /* 0x00000000001e7882 */ /* 0x000fe20000000000 */
[----:B------:R-:W-:Y:S01]  /*3610*/  UMOV UR31, 0x4210010 ;  /* 0x04210010001f7882 */ /* 0x000fe20000000000 */
[----:B------:R-:W-:Y:S01]  /*3620*/  UMOV UR28, 0x0 ;  /* 0x00000000001c7882 */ /* 0x000fe20000000000 */
[----:B------:R-:W-:Y:S01]  /*3630*/  UMOV UR29, 0x4210010 ;  /* 0x04210010001d7882 */ /* 0x000fe20000000000 */
[----:B----4-:R-:W-:-:S02]  /*3640*/  UIADD3 UR4, UPT, UPT, UR6, 0x3f, URZ ;  /* 0x0000003f06047890 */ /* 0x010fc4000fffe0ff */
[----:B------:R-:W2:Y:S01]  /*3650*/  LDS R9, [UR20+0x120] ;  /* 0x00012014ff097984 */ /* 0x000ea20008000800 */
[----:B------:R-:W-:Y:S01]  /*3660*/  UMOV UR26, 0x0 ;  /* 0x00000000001a7882 */ /* 0x000fe20000000000 */
[----:B------:R-:W-:Y:S01]  /*3670*/  UMOV UR27, 0x4210010 ;  /* 0x04210010001b7882 */ /* 0x000fe20000000000 */
[----:B------:R-:W-:-:S04]  /*3680*/  USHF.R.S32.HI UR5, URZ, 0x1f, UR4 ;  /* 0x0000001fff057899 */ /* 0x000fc80008011404 */
[----:B------:R-:W-:Y:S02]  /*3690*/  ULEA.HI UR4, UR5, UR4, URZ, 0x6 ;  /* 0x0000000405047291 */ /* 0x000fe4000f8f30ff */
[----:B------:R-:W-:Y:S02]  /*36a0*/  UIADD3 UR5, UPT, UPT, UR20, 0x4400, URZ ;  /* 0x0000440014057890 */ /* 0x000fe4000fffe0ff */
[----:B------:R-:W-:Y:S02]  /*36b0*/  USHF.R.S32.HI UR4, URZ, 0x6, UR4 ;  /* 0x00000006ff047899 */ /* 0x000fe40008011404 */
[----:B------:R-:W-:Y:S02]  /*36c0*/  USHF.R.U32.HI UR6, URZ, 0x4, UR5 ;  /* 0x00000004ff067899 */ /* 0x000fe40008011605 */
[----:B------:R-:W-:Y:S02]  /*36d0*/  UIMAD UR4, UR4, UR7, URZ ;  /* 0x00000007040472a4 */ /* 0x000fe4000f8e02ff */
[----:B------:R-:W-:-:S02]  /*36e0*/  ULOP3.LUT UR6, UR6, 0x3fff, URZ, 0xc0, !UPT ;  /* 0x00003fff06067892 */ /* 0x000fc4000f8ec0ff */
[----:B-1----:R-:W-:Y:S02]  /*36f0*/  UIMAD UR4, UR4, UR8, URZ ;  /* 0x00000008040472a4 */ /* 0x002fe4000f8e02ff */
[----:B------:R-:W-:Y:S02]  /*3700*/  ULOP3.LUT UR21, UR6, 0x10000, URZ, 0xfc, !UPT ;  /* 0x0001000006157892 */ /* 0x000fe4000f8efcff */
[----:B------:R-:W-:Y:S02]  /*3710*/  UIMAD UR9, UR4, UR9, URZ ;  /* 0x00000009040972a4 */ /* 0x000fe4000f8e02ff */
[----:B------:R-:W-:Y:S02]  /*3720*/  UIADD3 UR4, UPT, UPT, UR20, 0x14400, URZ ;  /* 0x0001440014047890 */ /* 0x000fe4000fffe0ff */
[----:B------:R-:W-:Y:S02]  /*3730*/  UIADD3 UR34, UPT, UPT, UR9, -0x1, URZ ;  /* 0xffffffff09227890 */ /* 0x000fe4000fffe0ff */
[----:B------:R-:W-:-:S02]  /*3740*/  USHF.R.U32.HI UR5, URZ, 0x4, UR4 ;  /* 0x00000004ff057899 */ /* 0x000fc40008011604 */
[----:B------:R-:W-:Y:S02]  /*3750*/  UIADD3 UR4, UPT, UPT, UR20, 0xd8, URZ ;  /* 0x000000d814047890 */ /* 0x000fe4000fffe0ff */
[----:B------:R-:W-:Y:S02]  /*3760*/  ULOP3.LUT UR5, UR5, 0x3fff, URZ, 0xc0, !UPT ;  /* 0x00003fff05057892 */ /* 0x000fe4000f8ec0ff */
[----:B------:R-:W-:Y:S02]  /*3770*/  UPRMT UR25, URZ, 0x654, UR4 ;  /* 0x00000654ff197896 */ /* 0x000fe40008000004 */
[----:B------:R-:W-:Y:S02]  /*3780*/  ULOP3.LUT UR22, UR5, 0x2000000, URZ, 0xfc, !UPT ;  /* 0x0200000005167892 */ /* 0x000fe4000f8efcff */
[----:B------:R-:W-:Y:S01]  /*3790*/  UISETP.GE.AND UP3, UPT, UR9, 0x1, UPT ;  /* 0x000000010900788c */ /* 0x000fe2000bf66270 */
[C---:B--2---:R-:W-:Y:S01]  /*37a0*/  VIADD R3, R9.reuse, 0x80 ;  /* 0x0000008009037836 */ /* 0x044fe20000000000 */
[----:B------:R-:W-:-:S04]  /*37b0*/  LOP3.LUT R2, R9, 0xffff, RZ, 0xc0, !PT ;  /* 0x0000ffff09027812 */ /* 0x000fc800078ec0ff */
[----:B------:R-:W-:-:S05]  /*37c0*/  LOP3.LUT R3, R3, 0xffff, RZ, 0xc0, !PT ;  /* 0x0000ffff03037812 */ /* 0x000fca00078ec0ff */
[----:B------:R1:W-:Y:S02]  /*37d0*/  STL.64 [R1], R2 ;  /* 0x0000000201007387 */ /* 0x0003e40000100a00 */
[----:B-1----:R-:W-:-:S07]  /*37e0*/  CS2R R2, SRZ ;  /* 0x0000000000027805 */ /* 0x002fce000001ff00 */
.L_x_57:
[----:B-1----:R-:W-:-:S04]  /*37f0*/  SHF.L.U32 R4, R3, 0x1f, RZ ;  /* 0x0000001f03047819 */ /* 0x002fc800000006ff */
[----:B------:R-:W1:Y:S02]  /*3800*/  SYNCS.PHASECHK.TRANS64.TRYWAIT P0, [UR20+0xd0], R4 ;  /* 0x0000d004ff0075a7 */ /* 0x000e640008001114 */
[----:B-12-4-:R-:W-:Y:S05]  /*3810*/  @!P0 BRA `(.L_x_51) ;  /* 0x0000005800608947 */ /* 0x016fea0003800000 */
.L_x_150:
[----:B-1----:R-:W1:Y:S01]  /*3820*/  LDS.128 R4, [UR20+0x110] ;  /* 0x00011014ff047984 */ /* 0x002e620008000c00 */
[----:B------:R-:W-:Y:S01]  /*3830*/  ULEA UR24, UR23, UR20, 0x3 ;  /* 0x0000001417187291 */ /* 0x000fe2000f8e18ff */
[----:B------:R-:W-:Y:S01]  /*3840*/  SHF.L.U32 R0, R8, 0x1f, RZ ;  /* 0x0000001f08007819 */ /* 0x000fe200000006ff */
[----:B------:R-:W-:Y:S01]  /*3850*/  @!PT LDS RZ, [RZ] ;  /* 0x00000000fffff984 */ /* 0x000fe20000000800 */
[----:B------:R-:W-:Y:S01]  /*3860*/  @!PT LDS RZ, [RZ] ;  /* 0x00000000fffff984 */ /* 0x000fe20000000800 */
[----:B------:R-:W-:Y:S01]  /*3870*/  @!PT LDS RZ, [RZ] ;  /* 0x00000000fffff984 */ /* 0x000fe20000000800 */
[----:B------:R-:W-:Y:S01]  /*3880*/  @!PT LDS RZ, [RZ] ;  /* 0x00000000fffff984 */ /* 0x000fe20000000800 */
[----:B------:R2:W-:Y:S06]  /*3890*/  MEMBAR.ALL.CTA ;  /* 0x0000000000007992 */ /* 0x0005ec0000008000 */
[----:B--2---:R-:W2:Y:S02]  /*38a0*/  FENCE.VIEW.ASYNC.S ;  /* 0x00000000000073c6 */ /* 0x004ea40000000000 */
[----:B--2---:R-:W-:Y:S01]  /*38b0*/  SYNCS.ARRIVE.TRANS64.RED.A1T0 RZ, [UR25], RZ ;  /* 0x000000ffffff79a7 */ /* 0x004fe20008100419 */
[----:B------:R-:W2:Y:S01]  /*38c0*/  SYNCS.PHASECHK.TRANS64.TRYWAIT P0, [UR24+0xf0], R0 ;  /* 0x0000f000ff0075a7 */ /* 0x000ea20008001118 */
[----:B-1----:R-:W-:Y:S01]  /*38d0*/  LOP3.LUT P3, RZ, R6, 0x1, RZ, 0xc0, !PT ;  /* 0x0000000106ff7812 */ /* 0x002fe2000786c0ff */
[----:B--2---:R-:W-:-:S12]  /*38e0*/  @!P0 BRA `(.L_x_52) ;  /* 0x0000005800448947 */ /* 0x004fd80003800000 */
.L_x_152:
[----:B------:R-:W-:Y:S05]  /*38f0*/  BRA.U !UP3, `(.L_x_53) ;  /* 0x000000010bf87547 */ /* 0x000fea000b800000 */
[----:B-1----:R-:W-:Y:S01]  /*3900*/  IMAD.U32 R0, RZ, RZ, UR23 ;  /* 0x00000017ff007e24 */ /* 0x002fe2000f8e00ff */
[----:B------:R-:W-:-:S04]  /*3910*/  ULEA UR4, UR19, UR20, 0x3 ;  /* 0x0000001413047291 */ /* 0x000fc8000f8e18ff */
[----:B------:R-:W-:-:S05]  /*3920*/  LEA R0, R0, R1, 0x2 ;  /* 0x0000000100007211 */ /* 0x000fca00078e10ff */
[----:B------:R1:W5:Y:S01]  /*3930*/  LDL R4, [R0] ;  /* 0x0000000000047983 */ /* 0x0003620000100800 */
[----:B------:R-:W-:Y:S01]  /*3940*/  UPLOP3.LUT UP2, UPT, UPT, UPT, UPT, 0x40, 0x4 ;  /* 0x000000000004789c */ /* 0x000fe20003f4e870 */
[----:B------:R-:W-:Y:S01]  /*3950*/  UMOV UR17, UR34 ;  /* 0x0000002200117c82 */ /* 0x000fe20008000000 */
[----:B-1----:R-:W-:-:S04]  /*3960*/  SHF.L.U32 R0, R2, 0x1f, RZ ;  /* 0x0000001f02007819 */ /* 0x002fc800000006ff */
[----:B------:R1:W2:Y:S01]  /*3970*/  SYNCS.PHASECHK.TRANS64.TRYWAIT P2, [UR4], R0 ;  /* 0x00000000ff0075a7 */ /* 0x0002a20008041104 */
[----:B------:R-:W-:-:S05]  /*3980*/  UMOV UR4, UR19 ;  /* 0x0000001300047c82 */ /* 0x000fca0008000000 */
.L_x_56:
[----:B------:R-:W-:Y:S01]  /*3990*/  ULEA UR18, UR4, UR20, 0x3 ;  /* 0x0000001404127291 */ /* 0x000fe2000f8e18ff */
[----:B--234-:R-:W-:Y:S11]  /*39a0*/  @P2 BRA `(.L_x_54) ;  /* 0x00000000000c2947 */ /* 0x01cff60003800000 */
[----:B------:R-:W-:Y:S04]  /*39b0*/  SHF.L.U32 R5, R2, 0x1f, RZ ;  /* 0x0000001f02057819 */ /* 0x000fe800000006ff */
[----:B------:R-:W2:Y:S02]  /*39c0*/  SYNCS.PHASECHK.TRANS64.TRYWAIT P0, [UR18], R5 ;  /* 0x00000005ff0075a7 */ /* 0x000ea40008001112 */
[----:B--2---:R-:W-:Y:S05]  /*39d0*/  @!P0 BRA `(.L_x_55) ;  /* 0x0000005800208947 */ /* 0x004fea0003800000 */
.L_x_54:
[----:B------:R-:W-:Y:S01]  /*39e0*/  UISETP.NE.AND UP0, UPT, UR17, URZ, UPT ;  /* 0x000000ff1100728c */ /* 0x000fe2000bf05270 */
[----:B------:R-:W-:Y:S01]  /*39f0*/  PLOP3.LUT P2, PT, PT, PT, PT, 0x80, 0x8 ;  /* 0x000000000008781c */ /* 0x000fe20003f4f070 */
[----:B------:R-:W-:Y:S01]  /*3a00*/  UIADD3 UR5, UPT, UPT, UR4, 0x1, URZ ;  /* 0x0000000104057890 */ /* 0x000fe2000fffe0ff */
[----:B------:R-:W-:Y:S11]  /*3a10*/  ELECT P1, URZ, PT ;  /* 0x0000000000ff782f */ /* 0x000ff60003820000 */
[----:B------:R-:W-:Y:S02]  /*3a20*/  @!UPT UIADD3 URZ, UPT, UPT, URZ, URZ, URZ ;  /* 0x000000fffffff290 */ /* 0x000fe4000fffe0ff */
[----:B-----5:R-:W-:Y:S01]  /*3a30*/  @P1 R2UR.BROADCAST UR8, R4 ;  /* 0x00000000040812ca */ /* 0x020fe200008e0000 */
[----:B------:R-:W-:Y:S01]  /*3a40*/  UISETP.NE.AND UP1, UPT, UR5, 0x8, UPT ;  /* 0x000000080500788c */ /* 0x000fe2000bf25270 */
[----:B------:R-:W-:Y:S01]  /*3a50*/  PLOP3.LUT P0, PT, PT, PT, UP0, 0x80, 0x8 ;  /* 0x000000000008781c */ /* 0x000fe20003f0f008 */
[----:B------:R-:W-:Y:S02]  /*3a60*/  ULEA UR10, UR4, UR22, 0xa ;  /* 0x00000016040a7291 */ /* 0x000fe4000f8e50ff */
[----:B------:R-:W-:Y:S02]  /*3a70*/  USEL UR6, URZ, 0x1, UP1 ;  /* 0x00000001ff067887 */ /* 0x000fe40008800000 */
[----:B------:R-:W-:Y:S02]  /*3a80*/  USEL UR19, UR5, URZ, UP1 ;  /* 0x000000ff05137287 */ /* 0x000fe40008800000 */
[----:B------:R-:W-:Y:S02]  /*3a90*/  ULEA UR14, UR4, UR21, 0x9 ;  /* 0x00000015040e7291 */ /* 0x000fe4000f8e48ff */
[----:B------:R-:W-:Y:S01]  /*3aa0*/  @UP0 ULEA UR5, UR19, UR20, 0x3 ;  /* 0x0000001413050291 */ /* 0x000fe2000f8e18ff */
[----:B------:R-:W-:Y:S01]  /*3ab0*/  LOP3.LUT R2, R2, UR6, RZ, 0x3c, !PT ;  /* 0x0000000602027c12 */ /* 0x000fe2000f8e3cff */
[----:B------:R-:W-:Y:S02]  /*3ac0*/  UIADD3 UR6, UPT, UPT, UR10, 0x80, URZ ;  /* 0x000000800a067890 */ /* 0x000fe4000fffe0ff */
[----:B------:R-:W-:Y:S01]  /*3ad0*/  UIADD3 UR4, UPT, UPT, UR14, 0x2, URZ ;  /* 0x000000020e047890 */ /* 0x000fe2000fffe0ff */
[----:B-1----:R-:W-:Y:S01]  /*3ae0*/  @P0 SHF.L.U32 R0, R2, 0x1f, RZ ;  /* 0x0000001f02000819 */ /* 0x002fe200000006ff */
[----:B------:R-:W-:Y:S01]  /*3af0*/  UIADD3 UR12, UPT, UPT, UR10, 0x100, URZ ;  /* 0x000001000a0c7890 */ /* 0x000fe2000fffe0ff */
[----:B------:R-:W-:Y:S02]  /*3b00*/  UMOV UR11, 0x40004040 ;  /* 0x40004040000b7882 */ /* 0x000fe40000000000 */
[----:B------:R3:W4:Y:S01]  /*3b10*/  @P0 SYNCS.PHASECHK.TRANS64.TRYWAIT P2, [UR5], R0 ;  /* 0x00000000ff0005a7 */ /* 0x0007220008041105 */
[----:B------:R-:W-:Y:S11]  /*3b20*/  ELECT P0, URZ, PT ;  /* 0x0000000000ff782f */ /* 0x000ff60003800000 */
[----:B------:R-:W-:Y:S02]  /*3b30*/  @!UPT UIADD3 URZ, UPT, UPT, URZ, URZ, URZ ;  /* 0x000000fffffff290 */ /* 0x000fe4000fffe0ff */
[C---:B------:R-:W-:Y:S02]  /*3b40*/  @P0 R2UR.BROADCAST UR16, R4.reuse ;  /* 0x00000000041002ca */ /* 0x040fe400008e0000 */
[----:B------:R-:W-:Y:S01]  /*3b50*/  ELECT P0, URZ, PT ;  /* 0x0000000000ff782f */ /* 0x000fe20003800000 */
[----:B------:R-:W-:Y:S01]  /*3b60*/  UMOV UR15, 0x40004040 ;  /* 0x40004040000f7882 */ /* 0x000fe20000000000 */
[----:B------:R-:W-:Y:S01]  /*3b70*/  UMOV UR7, 0x40004040 ;  /* 0x4000404000077882 */ /* 0x000fe20000000000 */
[----:B------:R1:W-:Y:S01]  /*3b80*/  UTCHMMA gdesc[UR14], gdesc[UR10], tmem[UR8], tmem[UR32], idesc[UR33], UP2 ;  /* 0x00ff200a0e0075ea */ /* 0x0003e20009000008 */
[----:B------:R-:W-:Y:S01]  /*3b90*/  UPLOP3.LUT UP2, UPT, UPT, UPT, UPT, 0x80, 0x8 ;  /* 0x000000000008789c */ /* 0x000fe20003f4f070 */
[----:B------:R-:W-:Y:S01]  /*3ba0*/  UMOV UR5, 0x40004040 ;  /* 0x4000404000057882 */ /* 0x000fe20000000000 */
[----:B------:R-:W-:Y:S01]  /*3bb0*/  UMOV UR13, 0x40004040 ;  /* 0x40004040000d7882 */ /* 0x000fe20000000000 */
[----:B------:R-:W-:Y:S04]  /*3bc0*/  UMOV UR9, 0x40004040 ;  /* 0x4000404000097882 */ /* 0x000fe80000000000 */
[----:B------:R2:W-:Y:S01]  /*3bd0*/  UTCHMMA gdesc[UR4], gdesc[UR6], tmem[UR16], tmem[UR30], idesc[UR31], UPT ;  /* 0x00ff1e06040075ea */ /* 0x0005e2000b800010 */
[----:B-1----:R-:W-:Y:S01]  /*3be0*/  UIADD3 UR8, UPT, UPT, UR14, 0x4, URZ ;  /* 0x000000040e087890 */ /* 0x002fe2000fffe0ff */
[C---:B------:R-:W-:Y:S02]  /*3bf0*/  @P0 R2UR.BROADCAST UR15, R4.reuse ;  /* 0x00000000040f02ca */ /* 0x040fe400008e0000 */
[----:B------:R-:W-:Y:S01]  /*3c00*/  ELECT P0, URZ, PT ;  /* 0x0000000000ff782f */ /* 0x000fe20003800000 */
[----:B------:R-:W-:Y:S02]  /*3c10*/  UIADD3 UR10, UPT, UPT, UR10, 0x180, URZ ;  /* 0x000001800a0a7890 */ /* 0x000fe4000fffe0ff */
[----:B--2---:R-:W-:Y:S10]  /*3c20*/  UIADD3 UR6, UPT, UPT, UR14, 0x6, URZ ;  /* 0x000000060e067890 */ /* 0x004ff4000fffe0ff */
[----:B------:R-:W-:Y:S01]  /*3c30*/  @P0 R2UR.BROADCAST UR14, R4 ;  /* 0x00000000040e02ca */ /* 0x000fe200008e0000 */
[----:B------:R-:W-:Y:S02]  /*3c40*/  UIADD3 UR5, UPT, UPT, UR18, 0x40, URZ ;  /* 0x0000004012057890 */ /* 0x000fe4000fffe0ff */
[----:B------:R-:W-:Y:S01]  /*3c50*/  UIADD3 UR4, UPT, UPT, UR17, 0x1, URZ ;  /* 0x0000000111047890 */ /* 0x000fe2000fffe0ff */
[----:B------:R1:W-:Y:S03]  /*3c60*/  UTCHMMA gdesc[UR8], gdesc[UR12], tmem[UR15], tmem[UR28], idesc[UR29], UPT ;  /* 0x00ff1c0c080075ea */ /* 0x0003e6000b80000f */
[----:B------:R-:W-:Y:S03]  /*3c70*/  UISETP.GT.U32.AND UP0, UPT, UR4, 0x1, UPT ;  /* 0x000000010400788c */ /* 0x000fe6000bf04070 */
[----:B------:R-:W-:Y:S03]  /*3c80*/  UMOV UR4, UR19 ;  /* 0x0000001300047c82 */ /* 0x000fe60008000000 */
[----:B------:R3:W-:Y:S01]  /*3c90*/  UTCHMMA gdesc[UR6], gdesc[UR10], tmem[UR14], tmem[UR26], idesc[UR27], UPT ;  /* 0x00ff1a0a060075ea */ /* 0x0007e2000b80000e */
[----:B------:R3:W-:Y:S01]  /*3ca0*/  UTCBAR [UR5], URZ ;  /* 0x000000ff050073e9 */ /* 0x0007e200080000ff */
[----:B-1----:R-:W-:Y:S07]  /*3cb0*/  UIADD3 UR8, UPT, UPT, UR17, -0x1, URZ ;  /* 0xffffffff11087890 */ /* 0x002fee000fffe0ff */
[----:B------:R-:W-:Y:S01]  /*3cc0*/  UMOV UR17, UR8 ;  /* 0x0000000800117c82 */ /* 0x000fe20008000000 */
[----:B------:R-:W-:Y:S05]  /*3cd0*/  BRA.U UP0, `(.L_x_56) ;  /* 0xfffffffd002c7547 */ /* 0x000fea000b83ffff */
.L_x_53:
[----:B------:R-:W-:Y:S01]  /*3ce0*/  UIADD3 UR4, UPT, UPT, UR23, 0x1, URZ ;  /* 0x0000000117047890 */ /* 0x000fe2000fffe0ff */
[----:B------:R-:W-:Y:S01]  /*3cf0*/  LOP3.LUT R3, R3, 0x1, RZ, 0x3c, !PT ;  /* 0x0000000103037812 */ /* 0x000fe200078e3cff */
[----:B---3--:R-:W-:Y:S02]  /*3d00*/  UIADD3 UR5, UPT, UPT, UR24, 0xe0, URZ ;  /* 0x000000e018057890 */ /* 0x008fe4000fffe0ff */
[----:B------:R-:W-:-:S04]  /*3d10*/  UISETP.NE.AND UP0, UPT, UR4, 0x2, UPT ;  /* 0x000000020400788c */ /* 0x000fc8000bf05270 */
[----:B------:R-:W-:Y:S02]  /*3d20*/  USEL UR6, URZ, 0x1, UP0 ;  /* 0x00000001ff067887 */ /* 0x000fe40008000000 */
[----:B------:R-:W-:Y:S01]  /*3d30*/  USEL UR23, UR4, URZ, UP0 ;  /* 0x000000ff04177287 */ /* 0x000fe20008000000 */
[----:B------:R2:W-:Y:S03]  /*3d40*/  UTCBAR [UR5], URZ ;  /* 0x000000ff050073e9 */ /* 0x0005e600080000ff */
[----:B------:R-:W-:Y:S01]  /*3d50*/  LOP3.LUT R8, R8, UR6, RZ, 0x3c, !PT ;  /* 0x0000000608087c12 */ /* 0x000fe2000f8e3cff */
[----:B------:R-:W-:Y:S07]  /*3d60*/  @P3 BRA `(.L_x_57) ;  /* 0xfffffff800a03947 */ /* 0x000fee000383ffff */
[----:B------:R-:W3:Y:S01]  /*3d70*/  S2UR UR6, SR_CgaCtaId ;  /* 0x00000000000679c3 */ /* 0x000ee20000008800 */
[----:B------:R-:W-:Y:S01]  /*3d80*/  ELECT P0, URZ, PT ;  /* 0x0000000000ff782f */ /* 0x000fe20003800000 */
[----:B-1----:R-:W-:Y:S01]  /*3d90*/  IMAD.MOV.U32 R0, RZ, RZ, 0x1 ;  /* 0x00000001ff007424 */ /* 0x002fe200078e00ff */
[----:B------:R-:W-:Y:S01]  /*3da0*/  UIADD3 UR20, UPT, UPT, UR20, 0xf0, URZ ;  /* 0x000000f014147890 */ /* 0x000fe2000fffe0ff */
[----:B------:R-:W-:Y:S01]  /*3db0*/  SHF.L.U32 R2, R8, 0x1f, RZ ;  /* 0x0000001f08027819 */ /* 0x000fe200000006ff */
[----:B------:R-:W-:-:S03]  /*3dc0*/  UMOV UR4, 0x40 ;  /* 0x0000004000047882 */ /* 0x000fc60000000000 */
[----:B------:R-:W-:Y:S01]  /*3dd0*/  UVIRTCOUNT.DEALLOC.SMPOOL 0x80 ;  /* 0x000000800000784c */ /* 0x000fe20000000000 */
[----:B---3--:R-:W-:Y:S02]  /*3de0*/  ULEA UR6, UR6, UR4, 0x18 ;  /* 0x0000000406067291 */ /* 0x008fe4000f8ec0ff */
[----:B------:R-:W-:-:S07]  /*3df0*/  ULEA UR4, UR23, UR20, 0x3 ;  /* 0x0000001417047291 */ /* 0x000fce000f8e18ff */
[----:B------:R1:W-:Y:S02]  /*3e00*/  @P0 STS.U8 [UR6+0x1c], R0 ;  /* 0x00001c00ff000988 */ /* 0x0003e40008000006 */
[----:B------:R-:W3:Y:S02]  /*3e10*/  SYNCS.PHASECHK.TRANS64.TRYWAIT P0, [UR4], R2 ;  /* 0x00000002ff0075a7 */ /* 0x000ee40008001104 */
[----:B-1-3--:R-:W-:Y:S05]  /*3e20*/  @!P0 BRA `(.L_x_58) ;  /* 0x0000005400248947 */ /* 0x00afea0003800000 */
.L_x_155:
[----:B------:R-:W-:-:S04]  /*3e30*/  UIADD3 UR4, UPT, UPT, UR23, 0x1, URZ ;  /* 0x0000000117047890 */ /* 0x000fc8000fffe0ff */
[----:B------:R-:W-:-:S04]  /*3e40*/  UISETP.NE.AND UP0, UPT, UR4, 0x2, UPT ;  /* 0x000000020400788c */ /* 0x000fc8000bf05270 */
[----:B--2---:R-:W-:Y:S02]  /*3e50*/  USEL UR5, URZ, 0x1, UP0 ;  /* 0x00000001ff057887 */ /* 0x004fe40008000000 */
[----:B------:R-:W-:-:S04]  /*3e60*/  USEL UR4, UR4, URZ, UP0 ;  /* 0x000000ff04047287 */ /* 0x000fc80008000000 */
[----:B------:R-:W-:Y:S01]  /*3e70*/  ULEA UR4, UR4, UR20, 0x3 ;  /* 0x0000001404047291 */ /* 0x000fe2000f8e18ff */
[----:B-1----:R-:W-:-:S04]  /*3e80*/  LOP3.LUT R2, R8, UR5, RZ, 0x3c, !PT ;  /* 0x0000000508027c12 */ /* 0x002fc8000f8e3cff */
[----:B------:R-:W-:-:S04]  /*3e90*/  SHF.L.U32 R2, R2, 0x1f, RZ ;  /* 0x0000001f02027819 */ /* 0x000fc800000006ff */
[----:B------:R-:W1:Y:S02]  /*3ea0*/  SYNCS.PHASECHK.TRANS64.TRYWAIT P0, [UR4], R2 ;  /* 0x00000002ff0075a7 */ /* 0x000e640008001104 */
[----:B-1----:R-:W-:Y:S05]  /*3eb0*/  @!P0 BRA `(.L_x_59) ;  /* 0x0000005400188947 */ /* 0x002fea0003800000 */
.L_x_157:
[----:B------:R-:W-:Y:S01]  /*3ec0*/  NOP ;  /* 0x0000000000007918 */ /* 0x000fe20000000000 */
[----:B-1----:R-:W1:Y:S01]  /*3ed0*/  LDS R0, [UR6+0x14] ;  /* 0x00001406ff007984 */ /* 0x002e620008000800 */
[----:B------:R-:W-:Y:S01]  /*3ee0*/  LOP3.LUT R3, R9, 0xffff, RZ, 0xc0, !PT ;  /* 0x0000ffff09037812 */ /* 0x000fe200078ec0ff */
[----:B------:R-:W-:-:S03]  /*3ef0*/  IMAD.MOV.U32 R2, RZ, RZ, 0xffff ;  /* 0x0000ffffff027424 */ /* 0x000fc600078e00ff */
[----:B------:R-:W-:-:S04]  /*3f00*/  SHF.R.U32.HI R3, RZ, 0x5, R3 ;  /* 0x00000005ff037819 */ /* 0x000fc80000011603 */
[----:B------:R-:W-:-:S04]  /*3f10*/  SHF.L.U32 R2, R2, R3, RZ ;  /* 0x0000000302027219 */ /* 0x000fc800000006ff */
[----:B-1----:R-:W-:-:S04]  /*3f20*/  LOP3.LUT R0, R0, R2, RZ, 0xc0, !PT ;  /* 0x0000000200007212 */ /* 0x002fc800078ec0ff */
[----:B------:R-:W-:Y:S01]  /*3f30*/  ISETP.NE.AND P0, PT, R0, R2, PT ;  /* 0x000000020000720c */ /* 0x000fe20003f05270 */
[----:B------:R-:W-:-:S05]  /*3f40*/  IMAD.MOV.U32 R0, RZ, RZ, 0x1 ;  /* 0x00000001ff007424 */ /* 0x000fca00078e00ff */
[----:B------:R-:W-:-:S07]  /*3f50*/  SHF.L.U32 R0, R0, R3, RZ ;  /* 0x0000000300007219 */ /* 0x000fce00000006ff */
[----:B------:R-:W-:Y:S05]  /*3f60*/  @P0 BRA `(.L_x_60) ;  /* 0x00000000005c0947 */ /* 0x000fea0003800000 */
[----:B------:R-:W1:Y:S02]  /*3f70*/  LDS R3, [UR6+0x18] ;  /* 0x00001806ff037984 */ /* 0x000e640008000800 */
[----:B-1----:R-:W-:-:S04]  /*3f80*/  LOP3.LUT R3, R3, R0, RZ, 0xc0, !PT ;  /* 0x0000000003037212 */ /* 0x002fc800078ec0ff */
[----:B------:R-:W-:-:S13]  /*3f90*/  ISETP.NE.AND P0, PT, R3, R0, PT ;  /* 0x000000000300720c */ /* 0x000fda0003f05270 */
[----:B------:R-:W-:Y:S05]  /*3fa0*/  @P0 BRA `(.L_x_61) ;  /* 0x0000000000400947 */ /* 0x000fea0003800000 */
[----:B------:R-:W-:Y:S01]  /*3fb0*/  R2UR UR4, R2 ;  /* 0x00000000020472ca */ /* 0x000fe200000e0000 */
[----:B------:R-:W1:Y:S01]  /*3fc0*/  S2R R3, SR_LANEID ;  /* 0x0000000000037919 */ /* 0x000e620000000000 */
[----:B------:R-:W-:-:S04]  /*3fd0*/  LOP3.LUT R0, RZ, R0, RZ, 0x33, !PT ;  /* 0x00000000ff007212 */ /* 0x000fc800078e33ff */
[----:B------:R-:W2:Y:S07]  /*3fe0*/  REDUX UR7, R0 ;  /* 0x00000000000773c4 */ /* 0x000eae0000000000 */
[----:B------:R-:W-:-:S03]  /*3ff0*/  ULOP3.LUT UR5, URZ, UR4, URZ, 0x33, !UPT ;  /* 0x00000004ff057292 */ /* 0x000fc6000f8e33ff */
[----:B------:R-:W-:Y:S02]  /*4000*/  VOTEU.ANY UR4, UPT, PT ;  /* 0x0000000000047886 */ /* 0x000fe400038e0100 */
[----:B------:R-:W-:Y:S01]  /*4010*/  UFLO.U32 UR4, UR4 ;  /* 0x00000004000472bd */ /* 0x000fe200080e0000 */
[----:B------:R-:W-:-:S04]  /*4020*/  IMAD.U32 R2, RZ, RZ, UR5 ;  /* 0x00000005ff027e24 */ /* 0x000fc8000f8e00ff */
[----:B------:R-:W3:Y:S02]  /*4030*/  REDUX UR8, R2 ;  /* 0x00000000020873c4 */ /* 0x000ee40000000000 */
[----:B------:R1:W-:Y:S01]  /*4040*/  UTCATOMSWS.AND URZ, UR5 ;  /* 0x0000000500ff79e3 */ /* 0x0003e20008000000 */
[----:B--2---:R-:W-:Y:S01]  /*4050*/  IMAD.U32 R0, RZ, RZ, UR7 ;  /* 0x00000007ff007e24 */ /* 0x004fe2000f8e00ff */
[----:B-1----:R-:W-:Y:S01]  /*4060*/  ISETP.EQ.U32.AND P0, PT, R3, UR4, PT ;  /* 0x0000000403007c0c */ /* 0x002fe2000bf02070 */
[----:B---3--:R-:W-:-:S12]  /*4070*/  IMAD.U32 R2, RZ, RZ, UR8 ;  /* 0x00000008ff027e24 */ /* 0x008fd8000f8e00ff */
[----:B------:R1:W-:Y:S04]  /*4080*/  @P0 ATOMS.AND RZ, [UR6+0x14], R2 ;  /* 0x00001402ffff098c */ /* 0x0003e8000a800006 */
[----:B------:R1:W-:Y:S01]  /*4090*/  @P0 ATOMS.AND RZ, [UR6+0x18], R0 ;  /* 0x00001800ffff098c */ /* 0x0003e2000a800006 */
[----:B------:R-:W-:Y:S05]  /*40a0*/  BRA `(.L_x_62) ;  /* 0x0000000000147947 */ /* 0x000fea0003800000 */
.L_x_61:
[----:B------:R-:W-:Y:S02]  /*40b0*/  MOV R2, 0x40d0 ;  /* 0x000040d000027802 */ /* 0x000fe40000000f00 */
[----:B----45:R-:W-:Y:S05]  /*40c0*/  CALL.REL.NOINC `($__internal_0_$__cuda_sm10x_tcgen05_guardrail_trap_col_being_dealloced_not_returned_by_alloc) ;  /* 0x0000005800047944 */ /* 0x030fea0003c00000 */
[----:B------:R-:W-:Y:S05]  /*40d0*/  BRA `(.L_x_62) ;  /* 0x0000000000087947 */ /* 0x000fea0003800000 */
.L_x_60:
[----:B------:R-:W-:Y:S02]  /*40e0*/  MOV R2, 0x4100 ;  /* 0x0000410000027802 */ /* 0x000fe40000000f00 */
[----:B----45:R-:W-:Y:S05]  /*40f0*/  CALL.REL.NOINC `($__internal_2_$__cuda_sm10x_tcgen05_guardrail_trap_unallocated_columns_being_dealloced) ;  /* 0x0000005800107944 */ /* 0x030fea0003c00000 */
.L_x_62:
[----:B------:R-:W-:Y:S01]  /*4100*/  NOP ;  /* 0x0000000000007918 */ /* 0x000fe20000000000 */
[----:B------:R-:W-:Y:S05]  /*4110*/  EXIT ;  /* 0x000000000000794d */ /* 0x000fea0003800000 */
.L_x_46:
[----:B------:R-:W-:-:S09]  /*4120*/  UISETP.NE.OR UP0, UPT, UR18, 0x3, !UP3 ;  /* 0x000000031200788c */ /* 0x000fd2000df05670 */
[----:B------:R-:W-:Y:S05]  /*4130*/  BRA.U UP0, `(.L_x_63) ;  /* 0x0000001100e47547 */ /* 0x000fea000b800000 */
[----:B------:R-:W2:Y:S01]  /*4140*/  LDCU.64 UR4, c[0x0][0x988] ;  /* 0x00013100ff0477ac */ /* 0x000ea20008000a00 */
[----:B------:R-:W3:Y:S01]  /*4150*/  S2UR UR10, SR_CgaCtaId ;  /* 0x00000000000a79c3 */ /* 0x000ee20000008800 */
[----:B------:R-:W-:Y:S01]  /*4160*/  R2UR UR46, R44 ;  /* 0x000000002c2e72ca */ /* 0x000fe200000e0000 */
[----:B------:R-:W-:Y:S01]  /*4170*/  HFMA2 R9, -RZ, RZ, 0, 0 ;  /* 0x00000000ff097431 */ /* 0x000fe200000001ff */
[----:B------:R-:W4:Y:S01]  /*4180*/  LDCU UR44, c[0x0][0x370] ;  /* 0x00006e00ff2c77ac */ /* 0x000f220008000800 */
[----:B------:R-:W-:Y:S01]  /*4190*/  R2UR UR45, R45 ;  /* 0x000000002d2d72ca */ /* 0x000fe200000e0000 */
[----:B------:R-:W-:Y:S01]  /*41a0*/  IMAD.MOV.U32 R10, RZ, RZ, 0x1 ;  /* 0x00000001ff0a7424 */ /* 0x000fe200078e00ff */
[----:B------:R-:W4:Y:S02]  /*41b0*/  LDCU.128 UR28, c[0x0][0xc10] ;  /* 0x00018200ff1c77ac */ /* 0x000f240008000c00 */
[----:B------:R-:W1:Y:S01]  /*41c0*/  LDC.64 R12, c[0x0][0x348] ;  /* 0x0000d200ff0c7b82 */ /* 0x000e620000000a00 */
[----:B------:R-:W-:Y:S01]  /*41d0*/  IMAD.MOV.U32 R3, RZ, RZ, 0x1000 ;  /* 0x00001000ff037424 */ /* 0x000fe200078e00ff */
[----:B------:R-:W3:Y:S01]  /*41e0*/  LDCU UR38, c[0x0][0x374] ;  /* 0x00006e80ff2677ac */ /* 0x000ee20008000800 */
[----:B------:R-:W3:Y:S01]  /*41f0*/  LDCU.64 UR26, c[0x0][0x990] ;  /* 0x00013200ff1a77ac */ /* 0x000ee20008000a00 */
[----:B------:R-:W1:Y:S01]  /*4200*/  LDCU UR17, c[0x0][0xc0c] ;  /* 0x00018180ff1177ac */ /* 0x000e620008000800 */
[----:B--2---:R-:W-:Y:S01]  /*4210*/  UISETP.NE.U32.AND UP0, UPT, UR4, URZ, UPT ;  /* 0x000000ff0400728c */ /* 0x004fe2000bf05070 */
[----:B------:R-:W2:Y:S01]  /*4220*/  LDCU.128 UR32, c[0x0][0xa80] ;  /* 0x00015000ff2077ac */ /* 0x000ea20008000c00 */
[----:B------:R-:W2:Y:S01]  /*4230*/  LDCU UR57, c[0x0][0xc20] ;  /* 0x00018400ff3977ac */ /* 0x000ea20008000800 */
[----:B------:R-:W2:Y:S01]  /*4240*/  LDCU UR4, c[0x0][0xc30] ;  /* 0x00018600ff0477ac */ /* 0x000ea20008000800 */
[----:B------:R-:W2:Y:S01]  /*4250*/  LDCU.128 UR40, c[0x0][0xa90] ;  /* 0x00015200ff2877ac */ /* 0x000ea20008000c00 */
[----:B------:R-:W-:Y:S01]  /*4260*/  UMOV UR20, 0x400 ;  /* 0x0000040000147882 */ /* 0x000fe20000000000 */
[----:B----4-:R-:W-:-:S02]  /*4270*/  UIMAD.WIDE.U32 UR6, UR44, UR28, URZ ;  /* 0x0000001c2c0672a5 */ /* 0x010fc4000f8e00ff */
[----:B---3--:R-:W-:Y:S02]  /*4280*/  UIMAD.WIDE.U32 UR8, UR38, UR31, URZ ;  /* 0x0000001f260872a5 */ /* 0x008fe4000f8e00ff */
[----:B------:R-:W-:Y:S02]  /*4290*/  ULEA UR20, UR10, UR20, 0x18 ;  /* 0x000000140a147291 */ /* 0x000fe4000f8ec0ff */
[----:B------:R-:W-:Y:S02]  /*42a0*/  UISETP.NE.AND.EX UP5, UPT, UR5, URZ, UPT, UP0 ;  /* 0x000000ff0500728c */ /* 0x000fe4000bfa5300 */
[----:B------:R-:W-:Y:S02]  /*42b0*/  UISETP.NE.U32.AND UP6, UPT, UR26, URZ, UPT ;  /* 0x000000ff1a00728c */ /* 0x000fe4000bfc5070 */
[----:B------:R-:W-:Y:S02]  /*42c0*/  UIADD3 UR48, UPT, UPT, UR20, 0x98, URZ ;  /* 0x0000009814307890 */ /* 0x000fe4000fffe0ff */
[----:B------:R-:W-:-:S02]  /*42d0*/  UIADD3 UR47, UPT, UPT, UR20, 0xd8, URZ ;  /* 0x000000d8142f7890 */ /* 0x000fc4000fffe0ff */
[----:B------:R-:W-:Y:S02]  /*42e0*/  UIADD3 UR37, UPT, UPT, UR20, 0x80, URZ ;  /* 0x0000008014257890 */ /* 0x000fe4000fffe0ff */
[----:B------:R-:W-:Y:S02]  /*42f0*/  UIADD3 UR36, UPT, UPT, UR20, 0x88, URZ ;  /* 0x0000008814247890 */ /* 0x000fe4000fffe0ff */
[----:B------:R-:W-:Y:S02]  /*4300*/  UIADD3 UR25, UPT, UPT, UR20, 0x90, URZ ;  /* 0x0000009014197890 */ /* 0x000fe4000fffe0ff */
[----:B-1----:R-:W-:Y:S02]  /*4310*/  UISETP.NE.AND UP0, UPT, UR39, 0x1, UPT ;  /* 0x000000012700788c */ /* 0x002fe4000bf05270 */
[----:B------:R-:W-:Y:S02]  /*4320*/  UISETP.GE.AND UP2, UPT, UR39, 0x1, UPT ;  /* 0x000000012700788c */ /* 0x000fe4000bf46270 */
[----:B------:R-:W-:Y:S01]  /*4330*/  UISETP.NE.AND UP0, UPT, UR17, 0x1, UPT ;  /* 0x000000011100788c */ /* 0x000fe2000bf05270 */
[----:B------:R-:W-:Y:S01]  /*4340*/  UMOV UR55, UR7 ;  /* 0x0000000700377c82 */ /* 0x000fe20008000000 */
[----:B------:R-:W-:Y:S01]  /*4350*/  UMOV UR54, UR9 ;  /* 0x0000000900367c82 */ /* 0x000fe20008000000 */
[----:B------:R-:W-:-:S02]  /*4360*/  UISETP.NE.AND UP2, UPT, UR30, 0x1, UPT ;  /* 0x000000011e00788c */ /* 0x000fc4000bf45270 */
[----:B--2---:R-:W-:Y:S01]  /*4370*/  UISETP.NE.AND UP0, UPT, UR32, 0x1, UPT ;  /* 0x000000012000788c */ /* 0x004fe2000bf05270 */
[----:B------:R-:W1:Y:S01]  /*4380*/  LDCU UR58, c[0x0][0xaa0] ;  /* 0x00015400ff3a77ac */ /* 0x000e620008000800 */
[----:B------:R-:W-:Y:S01]  /*4390*/  UPLOP3.LUT UP4, UPT, UPT, UPT, UPT, 0x40, 0x4 ;  /* 0x000000000004789c */ /* 0x000fe20003f8e870 */
[----:B------:R-:W2:Y:S01]  /*43a0*/  LDCU.64 UR18, c[0x0][0xc28] ;  /* 0x00018500ff1277ac */ /* 0x000ea20008000a00 */
[----:B------:R-:W-:Y:S02]  /*43b0*/  UISETP.NE.AND.EX UP6, UPT, UR27, URZ, UPT, UP6 ;  /* 0x000000ff1b00728c */ /* 0x000fe4000bfc5360 */
[----:B------:R-:W-:Y:S02]  /*43c0*/  UPRMT UR48, UR10, 0x654, UR48 ;  /* 0x000006540a307896 */ /* 0x000fe40008000030 */
[----:B------:R-:W-:Y:S02]  /*43d0*/  UPRMT UR47, URZ, 0x654, UR47 ;  /* 0x00000654ff2f7896 */ /* 0x000fe4000800002f */
[----:B------:R-:W-:-:S02]  /*43e0*/  UPRMT UR53, UR10, 0x654, UR37 ;  /* 0x000006540a357896 */ /* 0x000fc40008000025 */
[----:B------:R-:W-:Y:S02]  /*43f0*/  UPRMT UR50, UR10, 0x654, UR36 ;  /* 0x000006540a327896 */ /* 0x000fe40008000024 */
[----:B------:R-:W-:Y:S02]  /*4400*/  UPRMT UR49, UR10, 0x654, UR25 ;  /* 0x000006540a317896 */ /* 0x000fe40008000019 */
[----:B------:R-:W-:Y:S02]  /*4410*/  USHF.R.U32.HI UR55, URZ, UR29, UR55 ;  /* 0x0000001dff377299 */ /* 0x000fe40008011637 */
[----:B------:R-:W-:Y:S02]  /*4420*/  USHF.R.U32.HI UR54, URZ, UR57, UR54 ;  /* 0x00000039ff367299 */ /* 0x000fe40008011636 */
[----:B------:R-:W-:Y:S02]  /*4430*/  UISETP.NE.AND UP3, UPT, UR4, 0x1, UPT ;  /* 0x000000010400788c */ /* 0x000fe4000bf65270 */
[----:B------:R-:W-:-:S02]  /*4440*/  UISETP.NE.AND UP2, UPT, UR35, 0x1, UPT ;  /* 0x000000012300788c */ /* 0x000fc4000bf45270 */
[----:B-12---:R-:W-:-:S11]  /*4450*/  UISETP.NE.AND UP0, UPT, UR42, 0x1, UPT ;  /* 0x000000012a00788c */ /* 0x006fd6000bf05270 */
.L_x_74:
[----:B------:R-:W-:Y:S04]  /*4460*/  SHF.L.U32 R2, R9, 0x1f, RZ ;  /* 0x0000001f09027819 */ /* 0x000fe800000006ff */
[----:B-1----:R-:W1:Y:S02]  /*4470*/  SYNCS.PHASECHK.TRANS64.TRYWAIT P0, [UR20+0xd0], R2 ;  /* 0x0000d002ff0075a7 */ /* 0x002e640008001114 */
[----:B-1----:R-:W-:Y:S05]  /*4480*/  @!P0 BRA `(.L_x_64) ;  /* 0x0000004c00bc8947 */ /* 0x002fea0003800000 */
.L_x_159:
[----:B------:R-:W2:Y:S01]  /*4490*/  LDS.128 R4, [UR20+0x110] ;  /* 0x00011014ff047984 */ /* 0x000ea20008000c00 */
[----:B------:R-:W-:Y:S01]  /*44a0*/  UISETP.GE.AND UP0, UPT, UR39, 0x1, UPT ;  /* 0x000000012700788c */ /* 0x000fe2000bf06270 */
[----:B------:R-:W-:Y:S01]  /*44b0*/  @!PT LDS RZ, [RZ] ;  /* 0x00000000fffff984 */ /* 0x000fe20000000800 */
[----:B------:R-:W-:Y:S01]  /*44c0*/  @!PT LDS RZ, [RZ] ;  /* 0x00000000fffff984 */ /* 0x000fe20000000800 */
[----:B------:R-:W-:Y:S01]  /*44d0*/  @!PT LDS RZ, [RZ] ;  /* 0x00000000fffff984 */ /* 0x000fe20000000800 */
[----:B------:R-:W-:Y:S01]  /*44e0*/  @!PT LDS RZ, [RZ] ;  /* 0x00000000fffff984 */ /* 0x000fe20000000800 */
[----:B------:R3:W-:Y:S06]  /*44f0*/  MEMBAR.ALL.CTA ;  /* 0x0000000000007992 */ /* 0x0007ec0000008000 */
[----:B---3--:R-:W3:Y:S02]  /*4500*/  FENCE.VIEW.ASYNC.S ;  /* 0x00000000000073c6 */ /* 0x008ee40000000000 */
[----:B---3--:R-:W-:Y:S01]  /*4510*/  SYNCS.ARRIVE.TRANS64.RED.A1T0 RZ, [UR47], RZ ;  /* 0x000000ffffff79a7 */ /* 0x008fe2000810042f */
[----:B--2---:R-:W-:Y:S11]  /*4520*/  LOP3.LUT P0, RZ, R6, 0x1, RZ, 0xc0, !PT ;  /* 0x0000000106ff7812 */ /* 0x004ff6000780c0ff */
[----:B------:R-:W-:Y:S02]  /*4530*/  @!UPT UIADD3 URZ, UPT, UPT, URZ, URZ, URZ ;  /* 0x000000fffffff290 */ /* 0x000fe4000fffe0ff */
[----:B------:R-:W-:Y:S01]  /*4540*/  VOTEU.ANY UP2, P0 ;  /* 0x0000000000ff7886 */ /* 0x000fe20000040100 */
[----:B------:R-:W-:Y:S11]  /*4550*/  PLOP3.LUT P0, PT, PT, PT, UP2, 0x80, 0x8 ;  /* 0x000000000008781c */ /* 0x000ff60003f0f028 */
[----:B------:R-:W-:Y:S02]  /*4560*/  @!UPT UIADD3 URZ, UPT, UPT, URZ, URZ, URZ ;  /* 0x000000fffffff290 */ /* 0x000fe4000fffe0ff */
[----:B-1----:R-:W-:Y:S02]  /*4570*/  @P0 MOV R2, R4 ;  /* 0x0000000400020202 */ /* 0x002fe40000000f00 */
[----:B------:R-:W-:Y:S02]  /*4580*/  @P0 LOP3.LUT R0, R5, 0xffff, RZ, 0xc0, !PT ;  /* 0x0000ffff05000812 */ /* 0x000fe400078ec0ff */
[----:B------:R-:W-:Y:S02]  /*4590*/  @P0 R2UR UR5, R2 ;  /* 0x00000000020502ca */ /* 0x000fe400000e0000 */
[----:B------:R-:W-:Y:S11]  /*45a0*/  @P0 R2UR UR4, R0 ;  /* 0x00000000000402ca */ /* 0x000ff600000e0000 */
[----:B------:R-:W-:Y:S02]  /*45b0*/  @UP2 UMOV UR16, UR5 ;  /* 0x0000000500102c82 */ /* 0x000fe40008000000 */
[----:B------:R-:W-:Y:S01]  /*45c0*/  @UP2 UMOV UR15, UR4 ;  /* 0x00000004000f2c82 */ /* 0x000fe20008000000 */
[----:B------:R-:W-:Y:S05]  /*45d0*/  BRA.U !UP0, `(.L_x_65) ;  /* 0x0000000108c07547 */ /* 0x000fea000b800000 */
[----:B------:R-:W-:Y:S02]  /*45e0*/  UIMAD.WIDE.U32 UR8, UR15, UR31, URZ ;  /* 0x0000001f0f0872a5 */ /* 0x000fe4000f8e00ff */
[----:B------:R-:W-:Y:S02]  /*45f0*/  UP2UR UR14, UPR, URZ, 0x4 ;  /* 0x00000004ff0e7883 */ /* 0x000fe40008000000 */
[----:B------:R-:W-:Y:S02]  /*4600*/  UISETP.NE.AND UP2, UPT, UR30, 0x1, UPT ;  /* 0x000000011e00788c */ /* 0x000fe4000bf45270 */
[----:B------:R-:W-:Y:S02]  /*4610*/  UIMAD.WIDE.U32 UR10, UR16, UR28, URZ ;  /* 0x0000001c100a72a5 */ /* 0x000fe4000f8e00ff */
[----:B------:R-:W-:Y:S02]  /*4620*/  USEL UR4, UR38, UR54, !UP2 ;  /* 0x0000003626047287 */ /* 0x000fe4000d000000 */
[----:B------:R-:W-:Y:S02]  /*4630*/  UISETP.NE.AND UP0, UPT, UR17, 0x1, UPT ;  /* 0x000000011100788c */ /* 0x000fe4000bf05270 */
[----:B------:R-:W-:Y:S02]  /*4640*/  UP2UR UR21, UPR, URZ, 0x2 ;  /* 0x00000002ff157883 */ /* 0x000fe40008000000 */
[----:B------:R-:W-:Y:S02]  /*4650*/  UISETP.NE.AND UP1, UPT, UR39, 0x1, UPT ;  /* 0x000000012700788c */ /* 0x000fe4000bf25270 */
[----:B------:R-:W-:Y:S02]  /*4660*/  UIMAD.WIDE.U32 UR12, UR4, UR18, URZ ;  /* 0x00000012040c72a5 */ /* 0x000fe4000f8e00ff */
[----:B------:R-:W-:Y:S01]  /*4670*/  USEL UR7, UR44, UR55, !UP0 ;  /* 0x000000372c077287 */ /* 0x000fe2000c000000 */
[----:B------:R-:W-:Y:S02]  /*4680*/  UMOV UR5, UR9 ;  /* 0x0000000900057c82 */ /* 0x000fe40008000000 */
[----:B------:R-:W-:Y:S02]  /*4690*/  USHF.R.U32.HI UR6, URZ, UR57, UR5 ;  /* 0x00000039ff067299 */ /* 0x000fe40008011605 */
[----:B------:R-:W-:Y:S02]  /*46a0*/  UIMAD.WIDE.U32 UR22, UR7, UR18, URZ ;  /* 0x00000012071672a5 */ /* 0x000fe4000f8e00ff */
[----:B------:R-:W-:Y:S02]  /*46b0*/  USEL UR6, UR15, UR6, !UP2 ;  /* 0x000000060f067287 */ /* 0x000fe4000d000000 */
[----:B------:R-:W-:Y:S01]  /*46c0*/  UISETP.NE.AND UP2, UPT, UR14, URZ, UPT ;  /* 0x000000ff0e00728c */ /* 0x000fe2000bf45270 */
[----:B------:R-:W-:Y:S01]  /*46d0*/  UMOV UR5, UR11 ;  /* 0x0000000b00057c82 */ /* 0x000fe20008000000 */
[----:B------:R-:W-:Y:S02]  /*46e0*/  UIMAD.WIDE.U32 UR10, UR6, UR18, URZ ;  /* 0x00000012060a72a5 */ /* 0x000fe4000f8e00ff */
[----:B------:R-:W-:Y:S03]  /*46f0*/  USHF.R.U32.HI UR8, URZ, UR29, UR5 ;  /* 0x0000001dff087299 */ /* 0x000fe60008011605 */
[----:B------:R-:W-:Y:S02]  /*4700*/  UMOV UR5, UR13 ;  /* 0x0000000d00057c82 */ /* 0x000fe40008000000 */
[----:B------:R-:W-:Y:S03]  /*4710*/  @UP1 USHF.R.U32.HI UR4, URZ, UR19, UR5 ;  /* 0x00000013ff041299 */ /* 0x000fe60008011605 */
[----:B------:R-:W-:Y:S01]  /*4720*/  UMOV UR5, UR23 ;  /* 0x0000001700057c82 */ /* 0x000fe20008000000 */
[----:B------:R-:W-:Y:S02]  /*4730*/  UIMAD UR4, UR39, UR4, URZ ;  /* 0x00000004270472a4 */ /* 0x000fe4000f8e02ff */
[----:B------:R-:W-:Y:S02]  /*4740*/  @UP1 USHF.R.U32.HI UR7, URZ, UR19, UR5 ;  /* 0x00000013ff071299 */ /* 0x000fe40008011605 */
[----:B------:R-:W-:Y:S02]  /*4750*/  USEL UR5, UR16, UR8, !UP0 ;  /* 0x0000000810057287 */ /* 0x000fe4000c000000 */
[----:B------:R-:W-:Y:S02]  /*4760*/  UIMAD UR8, UR39, UR7, URZ ;  /* 0x00000007270872a4 */ /* 0x000fe4000f8e02ff */
[----:B------:R-:W-:Y:S03]  /*4770*/  UISETP.GE.AND UP0, UPT, UR6, UR4, UPT ;  /* 0x000000040600728c */ /* 0x000fe6000bf06270 */
[----:B------:R-:W-:Y:S01]  /*4780*/  UMOV UR4, UR11 ;  /* 0x0000000b00047c82 */ /* 0x000fe20008000000 */
[----:B------:R-:W-:Y:S02]  /*4790*/  UISETP.GE.OR UP0, UPT, UR5, UR8, UP0 ;  /* 0x000000080500728c */ /* 0x000fe40008706670 */
[----:B------:R-:W-:Y:S02]  /*47a0*/  USHF.R.U32.HI UR4, URZ, UR19, UR4 ;  /* 0x00000013ff047299 */ /* 0x000fe40008011604 */
[----:B------:R-:W-:Y:S02]  /*47b0*/  UIMAD.WIDE.U32 UR8, UR5, UR18, URZ ;  /* 0x00000012050872a5 */ /* 0x000fe4000f8e00ff */
[----:B------:R-:W-:Y:S04]  /*47c0*/  USEL UR10, UR6, UR4, !UP1 ;  /* 0x00000004060a7287 */ /* 0x000fe8000c800000 */
[----:B------:R-:W-:Y:S01]  /*47d0*/  UIADD3 UR11, UPT, UPT, -UR10, URZ, URZ ;  /* 0x000000ff0a0b7290 */ /* 0x000fe2000fffe1ff */
[----:B------:R-:W-:Y:S02]  /*47e0*/  @!UP0 UMOV UR4, UR9 ;  /* 0x0000000900048c82 */ /* 0x000fe40008000000 */
[----:B------:R-:W-:Y:S02]  /*47f0*/  @!UP0 USHF.R.U32.HI UR4, URZ, UR19, UR4 ;  /* 0x00000013ff048299 */ /* 0x000fe40008011604 */
[----:B------:R-:W-:Y:S02]  /*4800*/  UIMAD UR8, UR39, UR11, UR6 ;  /* 0x0000000b270872a4 */ /* 0x000fe4000f8e0206 */
[----:B------:R-:W-:Y:S02]  /*4810*/  @!UP0 USEL UR4, UR5, UR4, !UP1 ;  /* 0x0000000405048287 */ /* 0x000fe4000c800000 */
[----:B------:R-:W-:Y:S02]  /*4820*/  UISETP.NE.AND UP1, UPT, UR21, URZ, UPT ;  /* 0x000000ff1500728c */ /* 0x000fe4000bf25270 */
[----:B------:R-:W-:Y:S02]  /*4830*/  @!UP0 UIMAD UR8, UR7, UR8, UR4 ;  /* 0x00000008070882a4 */ /* 0x000fe4000f8e0204 */
[----:B------:R-:W-:Y:S02]  /*4840*/  @!UP0 UIADD3 UR9, UPT, UPT, UR10, -UR4, URZ ;  /* 0x800000040a098290 */ /* 0x000fe4000fffe0ff */
[----:B------:R-:W-:Y:S02]  /*4850*/  UIADD3 UR4, UPT, UPT, -UR5, URZ, URZ ;  /* 0x000000ff05047290 */ /* 0x000fe4000fffe1ff */
[----:B------:R-:W-:Y:S02]  /*4860*/  UIADD3 UR7, UPT, UPT, -UR6, URZ, URZ ;  /* 0x000000ff06077290 */ /* 0x000fe4000fffe1ff */
[----:B------:R-:W-:Y:S02]  /*4870*/  @!UP0 UIMAD UR6, UR9, UR39, UR5 ;  /* 0x00000027090682a4 */ /* 0x000fe4000f8e0205 */
[----:B------:R-:W-:Y:S02]  /*4880*/  UIMAD UR16, UR17, UR4, UR16 ;  /* 0x00000004111072a4 */ /* 0x000fe4000f8e0210 */
[----:B------:R-:W-:Y:S01]  /*4890*/  UIMAD UR15, UR30, UR7, UR15 ;  /* 0x000000071e0f72a4 */ /* 0x000fe2000f8e020f */
[----:B------:R-:W-:Y:S02]  /*48a0*/  @!UP0 UMOV UR5, UR8 ;  /* 0x0000000800058c82 */ /* 0x000fe40008000000 */
[----:B------:R-:W-:Y:S02]  /*48b0*/  UIMAD UR16, UR5, UR17, UR16 ;  /* 0x00000011051072a4 */ /* 0x000fe4000f8e0210 */
[----:B------:R-:W-:Y:S11]  /*48c0*/  UIMAD UR15, UR6, UR30, UR15 ;  /* 0x0000001e060f72a4 */ /* 0x000ff6000f8e020f */
[----:B------:R-:W-:Y:S01]  /*48d0*/  @!UPT UIADD3 URZ, UPT, UPT, URZ, URZ, URZ ;  /* 0x000000fffffff290 */ /* 0x000fe2000fffe0ff */
.L_x_65:
[----:B------:R-:W1:Y:S01]  /*48e0*/  @!UP3 LDCU.128 UR8, c[0x0][0xc10] ;  /* 0x00018200ff08b7ac */ /* 0x000e620008000c00 */
[----:B------:R-:W-:Y:S02]  /*48f0*/  ISETP.NE.U32.AND P1, PT, RZ, UR26, PT ;  /* 0x0000001aff007c0c */ /* 0x000fe4000bf25070 */
[----:B------:R-:W-:Y:S02]  /*4900*/  SHF.L.U32 R8, R10, 0x1f, RZ ;  /* 0x0000001f0a087819 */ /* 0x000fe400000006ff */
[----:B------:R-:W-:Y:S01]  /*4910*/  ISETP.NE.AND.EX P1, PT, RZ, UR27, PT, P1 ;  /* 0x0000001bff007c0c */ /* 0x000fe2000bf25310 */
[----:B------:R-:W2:Y:S01]  /*4920*/  @!UP3 LDCU UR5, c[0x0][0xc0c] ;  /* 0x00018180ff05b7ac */ /* 0x000ea20008000800 */
[----:B-1----:R-:W-:Y:S07]  /*4930*/  UIMAD.WIDE.U32 UR6, UR16, UR8, URZ ;  /* 0x00000008100672a5 */ /* 0x002fee000f8e00ff */
[----:B------:R-:W-:Y:S01]  /*4940*/  @!UP3 UMOV UR4, UR7 ;  /* 0x000000070004bc82 */ /* 0x000fe20008000000 */
[----:B--2---:R-:W-:Y:S02]  /*4950*/  @!UP3 UISETP.NE.AND UP0, UPT, UR5, 0x1, UPT ;  /* 0x000000010500b88c */ /* 0x004fe4000bf05270 */
[----:B------:R-:W-:Y:S02]  /*4960*/  @!UP3 USHF.R.U32.HI UR4, URZ, UR9, UR4 ;  /* 0x00000009ff04b299 */ /* 0x000fe40008011604 */
[----:B------:R-:W-:Y:S02]  /*4970*/  UIMAD.WIDE.U32 UR6, UR15, UR11, URZ ;  /* 0x0000000b0f0672a5 */ /* 0x000fe4000f8e00ff */
[----:B------:R-:W-:Y:S02]  /*4980*/  @!UP3 USEL UR8, UR16, UR4, !UP0 ;  /* 0x000000041008b287 */ /* 0x000fe4000c000000 */
[----:B------:R-:W-:Y:S03]  /*4990*/  @!UP3 UISETP.NE.AND UP0, UPT, UR10, 0x1, UPT ;  /* 0x000000010a00b88c */ /* 0x000fe6000bf05270 */
[----:B------:R-:W-:Y:S01]  /*49a0*/  @!UP3 UMOV UR6, UR7 ;  /* 0x000000070006bc82 */ /* 0x000fe20008000000 */
[----:B------:R-:W-:Y:S01]  /*49b0*/  USHF.L.U32 UR7, UR24, 0x7, URZ ;  /* 0x0000000718077899 */ /* 0x000fe200080006ff */
[----:B------:R-:W1:Y:S02]  /*49c0*/  @!UP3 LDCU UR4, c[0x0][0xc20] ;  /* 0x00018400ff04b7ac */ /* 0x000e640008000800 */
[----:B-1----:R-:W-:Y:S04]  /*49d0*/  @!UP3 USHF.R.U32.HI UR6, URZ, UR4, UR6 ;  /* 0x00000004ff06b299 */ /* 0x002fe80008011606 */
[----:B------:R-:W-:Y:S04]  /*49e0*/  @!UP3 USEL UR6, UR15, UR6, !UP0 ;  /* 0x000000060f06b287 */ /* 0x000fe8000c000000 */
[----:B------:R-:W-:Y:S02]  /*49f0*/  @!UP3 UIADD3 UR4, UPT, UPT, -UR8, UR6, URZ ;  /* 0x000000060804b290 */ /* 0x000fe4000fffe1ff */
[----:B------:R-:W-:Y:S02]  /*4a00*/  @!UP3 UIADD3 UR6, UPT, UPT, UR8, -UR6, URZ ;  /* 0x800000060806b290 */ /* 0x000fe4000fffe0ff */
[----:B------:R-:W-:Y:S02]  /*4a10*/  @!UP3 UIMAD UR16, UR4, UR5, UR16 ;  /* 0x000000050410b2a4 */ /* 0x000fe4000f8e0210 */
[----:B------:R-:W-:Y:S01]  /*4a20*/  @!UP3 UIMAD UR15, UR6, UR10, UR15 ;  /* 0x0000000a060fb2a4 */ /* 0x000fe2000f8e020f */
[----:B------:R-:W-:Y:S11]  /*4a30*/  BRA.U UP4, `(.L_x_66) ;  /* 0x0000000104107547 */ /* 0x000ff6000b800000 */
[----:B------:R-:W-:Y:S04]  /*4a40*/  MOV R2, UR56 ;  /* 0x0000003800027c02 */ /* 0x000fe80008000f00 */
[----:B------:R-:W-:Y:S04]  /*4a50*/  SHF.L.U32 R2, R2, 0x1f, RZ ;  /* 0x0000001f02027819 */ /* 0x000fe800000006ff */
[----:B------:R-:W1:Y:S02]  /*4a60*/  SYNCS.PHASECHK.TRANS64.TRYWAIT P2, [UR20+0xc8], R2 ;  /* 0x0000c802ff0075a7 */ /* 0x000e640008041114 */
[----:B-1----:R-:W-:Y:S05]  /*4a70*/  @!P2 BRA `(.L_x_67) ;  /* 0x000000480058a947 */ /* 0x002fea0003800000 */
.L_x_66:
[----:B------:R-:W-:Y:S05]  /*4a80*/  BRA.U !UP6, `(.L_x_68) ;  /* 0x000000010e387547 */ /* 0x000fea000b800000 */
[----:B------:R-:W-:Y:S01]  /*4a90*/  UPLOP3.LUT UP1, UPT, UPT, UPT, UP5, 0x80, 0x8 ;  /* 0x000000000008789c */ /* 0x000fe20003f2f050 */
[----:B-1----:R-:W-:Y:S01]  /*4aa0*/  HFMA2 R0, -RZ, RZ, 0, 5.9604644775390625e-08 ;  /* 0x00000001ff007431 */ /* 0x002fe200000001ff */
[----:B------:R-:W1:Y:S01]  /*4ab0*/  LDCU.64 UR8, c[0x0][0x358] ;  /* 0x00006b00ff0877ac */ /* 0x000e620008000a00 */
[----:B------:R-:W-:Y:S03]  /*4ac0*/  IMAD.MOV.U32 R51, RZ, RZ, 0x1 ;  /* 0x00000001ff337424 */ /* 0x000fe600078e00ff */
[----:B------:R-:W-:Y:S05]  /*4ad0*/  PLOP3.LUT P2, PT, PT, PT, UP1, 0x80, 0x8 ;  /* 0x000000000008781c */ /* 0x000fea0003f4f018 */
[----:B------:R-:W2:Y:S01]  /*4ae0*/  @UP1 LDCU.64 UR4, c[0x0][0x988] ;  /* 0x00013100ff0417ac */ /* 0x000ea20008000a00 */
[----:B------:R-:W-:Y:S07]  /*4af0*/  @UP1 UIMAD UR6, UR52, UR26, URZ ;  /* 0x0000001a340612a4 */ /* 0x000fee000f8e02ff */
[----:B------:R-:W-:Y:S01]  /*4b00*/  @!P2 PRMT R51, R0, 0x7610, R51 ;  /* 0x000076100033a816 */ /* 0x000fe20000000033 */
[----:B--2---:R-:W-:Y:S06]  /*4b10*/  @UP1 UIMAD.WIDE UR4, UR6, 0x4, UR4 ;  /* 0x00000004060418a5 */ /* 0x004fec000f8e0204 */
[----:B------:R-:W-:Y:S01]  /*4b20*/  IMAD.U32 R14, RZ, RZ, UR4 ;  /* 0x00000004ff0e7e24 */ /* 0x000fe2000f8e00ff */
[----:B------:R-:W-:Y:S04]  /*4b30*/  MOV R15, UR5 ;  /* 0x00000005000f7c02 */ /* 0x000fe80008000f00 */
[----:B------:R-:W2:Y:S01]  /*4b40*/  @!UP1 LDCU UR4, c[0x0][0x980] ;  /* 0x00013000ff0497ac */ /* 0x000ea20008000800 */
[----:B-1---5:R3:W5:Y:S02]  /*4b50*/  @P2 LDG.E R27, desc[UR8][R14.64] ;  /* 0x000000080e1b2981 */ /* 0x022764000c1e1900 */
[----:B--23--:R-:W-:Y:S07]  /*4b60*/  @!P2 IMAD.U32 R27, RZ, RZ, UR4 ;  /* 0x00000004ff1bae24 */ /* 0x00cfee000f8e00ff */
.L_x_68:
[----:B-----5:R-:W-:Y:S01]  /*4b70*/  @!P1 FSETP.EQ.AND P3, PT, R27, RZ, PT ;  /* 0x000000ff1b00920b */ /* 0x020fe20003f62000 */
[----:B------:R-:W-:Y:S01]  /*4b80*/  @!UPT UIADD3 URZ, UPT, UPT, URZ, URZ, URZ ;  /* 0x000000fffffff290 */ /* 0x000fe2000fffe0ff */
[----:B------:R-:W-:Y:S11]  /*4b90*/  @!P1 BRA `(.L_x_69) ;  /* 0x0000000000149947 */ /* 0x000ff60003800000 */
[----:B------:R-:W-:Y:S02]  /*4ba0*/  LOP3.LUT P1, RZ, R51, 0xff, RZ, 0xc0, !PT ;  /* 0x000000ff33ff7812 */ /* 0x000fe4000782c0ff */
[----:B------:R-:W-:Y:S04]  /*4bb0*/  PLOP3.LUT P3, PT, PT, PT, UP1, 0x80, 0x8 ;  /* 0x000000000008781c */ /* 0x000fe80003f6f018 */
[----:B------:R-:W-:Y:S07]  /*4bc0*/  PLOP3.LUT P3, PT, P3, PT, PT, 0x8, 0x80 ;  /* 0x000000000080781c */ /* 0x000fee0001f6e170 */
[----:B------:R-:W-:Y:S11]  /*4bd0*/  @P1 FSETP.EQ.AND P3, PT, R27, RZ, PT ;  /* 0x000000ff1b00120b */ /* 0x000ff60003f62000 */
[----:B------:R-:W-:Y:S02]  /*4be0*/  @!UPT UIADD3 URZ, UPT, UPT, URZ, URZ, URZ ;  /* 0x000000fffffff290 */ /* 0x000fe4000fffe0ff */
.L_x_69:
[----:B------:R-:W-:Y:S01]  /*4bf0*/  USHF.L.U32 UR11, UR51, 0x6, URZ ;  /* 0x00000006330b7899 */ /* 0x000fe200080006ff */
[----:B------:R-:W2:Y:S01]  /*4c00*/  SYNCS.PHASECHK.TRANS64.TRYWAIT P1, [UR20+0xa0], R8 ;  /* 0x0000a008ff0075a7 */ /* 0x000ea20008021114 */
[----:B------:R-:W-:Y:S02]  /*4c10*/  UISETP.NE.AND UP0, UPT, UR32, 0x1, UPT ;  /* 0x000000012000788c */ /* 0x000fe4000bf05270 */
[----:B------:R-:W-:Y:S01]  /*4c20*/  UIMAD.WIDE.U32 UR4, UR11, UR33, URZ ;  /* 0x000000210b0472a5 */ /* 0x000fe2000f8e00ff */
[----:B------:R-:W-:Y:S04]  /*4c30*/  ELECT P2, URZ, PT ;  /* 0x0000000000ff782f */ /* 0x000fe80003840000 */
[----:B------:R-:W-:Y:S02]  /*4c40*/  PLOP3.LUT P2, PT, P3, P2, PT, 0xf2, 0x2f ;  /* 0x00000000002f781c */ /* 0x000fe40001f45e72 */
[----:B------:R-:W-:Y:S02]  /*4c50*/  UMOV UR4, UR5 ;  /* 0x0000000500047c82 */ /* 0x000fe40008000000 */
[----:B------:R-:W-:Y:S04]  /*4c60*/  USHF.R.U32.HI UR4, URZ, UR34, UR4 ;  /* 0x00000022ff047299 */ /* 0x000fe80008011604 */
[----:B------:R-:W-:Y:S02]  /*4c70*/  USEL UR12, UR11, UR4, !UP0 ;  /* 0x000000040b0c7287 */ /* 0x000fe4000c000000 */
[----:B------:R-:W-:Y:S02]  /*4c80*/  UISETP.NE.AND UP0, UPT, UR35, 0x1, UPT ;  /* 0x000000012300788c */ /* 0x000fe4000bf05270 */
[----:B------:R-:W-:Y:S02]  /*4c90*/  UIMAD.WIDE.U32 UR4, UR12, UR40, URZ ;  /* 0x000000280c0472a5 */ /* 0x000fe4000f8e00ff */
[----:B------:R-:W-:Y:S01]  /*4ca0*/  UIADD3 UR6, UPT, UPT, -UR12, URZ, URZ ;  /* 0x000000ff0c067290 */ /* 0x000fe2000fffe1ff */
[----:B-1----:R-:W-:Y:S03]  /*4cb0*/  @!P2 IMAD.MOV.U32 R0, RZ, 0x20, RZ ;  /* 0x00000020ff00a824 */ /* 0x002fe600078e00ff */
[----:B------:R-:W-:Y:S01]  /*4cc0*/  UIMAD UR11, UR32, UR6, UR11 ;  /* 0x00000006200b72a4 */ /* 0x000fe2000f8e020b */
[----:B------:R-:W-:Y:S01]  /*4cd0*/  @!P2 IMAD.MOV.U32 R0, RZ, 0x400, R0 ;  /* 0x00000400ff00a824 */ /* 0x000fe200078e0000 */
[----:B------:R-:W-:Y:S02]  /*4ce0*/  UMOV UR4, UR5 ;  /* 0x0000000500047c82 */ /* 0x000fe40008000000 */
[----:B------:R-:W-:Y:S04]  /*4cf0*/  USHF.R.U32.HI UR4, URZ, UR41, UR4 ;  /* 0x00000029ff047299 */ /* 0x000fe80008011604 */
[----:B------:R-:W-:Y:S02]  /*4d00*/  USEL UR13, UR12, UR4, !UP0 ;  /* 0x000000040c0d7287 */ /* 0x000fe4000c000000 */
[----:B------:R-:W-:Y:S02]  /*4d10*/  UISETP.NE.AND UP0, UPT, UR42, 0x1, UPT ;  /* 0x000000012a00788c */ /* 0x000fe4000bf05270 */
[----:B------:R-:W-:Y:S07]  /*4d20*/  UIMAD.WIDE.U32 UR4, UR13, UR43, URZ ;  /* 0x0000002b0d0472a5 */ /* 0x000fee000f8e00ff */
[----:B------:R-:W-:Y:S02]  /*4d30*/  UMOV UR4, UR5 ;  /* 0x0000000500047c82 */ /* 0x000fe40008000000 */
[----:B------:R-:W-:Y:S04]  /*4d40*/  USHF.R.U32.HI UR4, URZ, UR58, UR4 ;  /* 0x0000003aff047299 */ /* 0x000fe80008011604 */
[----:B------:R-:W-:Y:S02]  /*4d50*/  USEL UR14, UR13, UR4, !UP0 ;  /* 0x000000040d0e7287 */ /* 0x000fe4000c000000 */
[----:B------:R-:W-:Y:S02]  /*4d60*/  UIADD3 UR4, UPT, UPT, -UR13, URZ, URZ ;  /* 0x000000ff0d047290 */ /* 0x000fe4000fffe1ff */
[----:B------:R-:W-:Y:S02]  /*4d70*/  UIADD3 UR5, UPT, UPT, -UR14, URZ, URZ ;  /* 0x000000ff0e057290 */ /* 0x000fe4000fffe1ff */
[----:B------:R-:W-:Y:S02]  /*4d80*/  UIMAD UR12, UR35, UR4, UR12 ;  /* 0x00000004230c72a4 */ /* 0x000fe4000f8e020c */
[----:B------:R-:W-:Y:S01]  /*4d90*/  UIMAD UR13, UR42, UR5, UR13 ;  /* 0x000000052a0d72a4 */ /* 0x000fe2000f8e020d */
[----:B--2---:R-:W-:Y:S11]  /*4da0*/  @!P1 BRA `(.L_x_70) ;  /* 0x0000004400a49947 */ /* 0x004ff60003800000 */
.L_x_162:
[----:B------:R-:W-:Y:S01]  /*4db0*/  @!P2 R2UR UR4, R0 ;  /* 0x000000000004a2ca */ /* 0x000fe200000e0000 */
[----:B------:R-:W-:Y:S01]  /*4dc0*/  VOTEU.ALL UP0, P2 ;  /* 0x0000000000ff7886 */ /* 0x000fe20001000000 */
[----:B-1----:R-:W-:Y:S04]  /*4dd0*/  @!P2 IADD3 R2, P1, PT, R12, 0x680, RZ ;  /* 0x000006800c02a810 */ /* 0x002fe80007f3e0ff */
[----:B------:R-:W-:Y:S01]  /*4de0*/  @!P2 R2UR UR5, R2 ;  /* 0x000000000205a2ca */ /* 0x000fe200000e0000 */
[----:B------:R-:W-:Y:S01]  /*4df0*/  @!P2 IMAD.X R0, RZ, RZ, R13, P1 ;  /* 0x000000ffff00a224 */ /* 0x000fe200008e060d */
[----:B------:R-:W-:Y:S05]  /*4e00*/  @!UP0 UIADD3 UR8, UPT, UPT, UR20, 0x200, URZ ;  /* 0x0000020014088890 */ /* 0x000fea000fffe0ff */
[----:B------:R-:W-:Y:S01]  /*4e10*/  @!UP0 UPRMT UR6, UR4, 0x5410, URZ ;  /* 0x0000541004068896 */ /* 0x000fe200080000ff */
[----:B------:R-:W-:Y:S01]  /*4e20*/  @!P2 R2UR UR4, R0 ;  /* 0x000000000004a2ca */ /* 0x000fe200000e0000 */
[----:B------:R-:W-:Y:S01]  /*4e30*/  VOTEU.ALL UP0, P2 ;  /* 0x0000000000ff7886 */ /* 0x000fe20001000000 */
[----:B------:R-:W-:Y:S03]  /*4e40*/  @!P2 IMAD.MOV.U32 R0, RZ, RZ, 0x1000 ;  /* 0x00001000ff00a424 */ /* 0x000fe600078e00ff */
[----:B------:R-:W-:Y:S01]  /*4e50*/  IMAD.U32 R14, RZ, RZ, UR5 ;  /* 0x00000005ff0e7e24 */ /* 0x000fe2000f8e00ff */
[----:B------:R-:W-:Y:S01]  /*4e60*/  @!UP0 UMOV UR9, UR37 ;  /* 0x0000002500098c82 */ /* 0x000fe20008000000 */
[----:B------:R-:W-:Y:S06]  /*4e70*/  @!UP0 UMOV UR10, UR7 ;  /* 0x00000007000a8c82 */ /* 0x000fec0008000000 */
[----:B------:R-:W-:Y:S01]  /*4e80*/  IMAD.U32 R15, RZ, RZ, UR4 ;  /* 0x00000004ff0f7e24 */ /* 0x000fe2000f8e00ff */
[----:B------:R-:W-:Y:S04]  /*4e90*/  @!P2 R2UR UR4, R14 ;  /* 0x000000000e04a2ca */ /* 0x000fe800000e0000 */
[----:B------:R-:W-:Y:S11]  /*4ea0*/  @!P2 R2UR UR5, R15 ;  /* 0x000000000f05a2ca */ /* 0x000ff600000e0000 */
[----:B------:R-:W-:Y:S02]  /*4eb0*/  @!UPT UIADD3 URZ, UPT, UPT, URZ, URZ, URZ ;  /* 0x000000fffffff290 */ /* 0x000fe4000fffe0ff */
[----:B------:R1:W-:Y:S01]  /*4ec0*/  @!UP0 UTMALDG.5D.IM2COL [UR8], [UR4], UR6 ;  /* 0x00000008040083b4 */ /* 0x0003e20008060006 */
[----:B------:R2:W-:Y:S01]  /*4ed0*/  @!P2 SYNCS.ARRIVE.TRANS64.RED.A0TR RZ, [UR20+0x80], R0 ;  /* 0x00008000ffffa9a7 */ /* 0x0005e20008300414 */
[----:B------:R-:W-:Y:S01]  /*4ee0*/  SYNCS.ARRIVE.TRANS64.RED.A1T0 RZ, [UR53], RZ ;  /* 0x000000ffffff79a7 */ /* 0x000fe20008100435 */
[----:B--2---:R-:W-:Y:S01]  /*4ef0*/  @!P2 IMAD.MOV.U32 R0, RZ, 0x20, RZ ;  /* 0x00000020ff00a824 */ /* 0x004fe200078e00ff */
[----:B------:R-:W2:Y:S03]  /*4f00*/  SYNCS.PHASECHK.TRANS64.TRYWAIT P1, [UR20+0xa8], R8 ;  /* 0x0000a808ff0075a7 */ /* 0x000ea60008021114 */
[----:B------:R-:W-:Y:S01]  /*4f10*/  @!P2 IMAD.MOV.U32 R0, RZ, 0x400, R0 ;  /* 0x00000400ff00a824 */ /* 0x000fe200078e0000 */
[----:B-12---:R-:W-:Y:S06]  /*4f20*/  @!P1 BRA `(.L_x_71) ;  /* 0x00000044005c9947 */ /* 0x006fec0003800000 */
.L_x_164:
[----:B------:R-:W-:Y:S01]  /*4f30*/  @!P2 R2UR UR4, R0 ;  /* 0x000000000004a2ca */ /* 0x000fe200000e0000 */
[----:B------:R-:W-:Y:S01]  /*4f40*/  VOTEU.ALL UP0, P2 ;  /* 0x0000000000ff7886 */ /* 0x000fe20001000000 */
[----:B-1----:R-:W-:Y:S04]  /*4f50*/  @!P2 IADD3 R2, P1, PT, R12, 0x680, RZ ;  /* 0x000006800c02a810 */ /* 0x002fe80007f3e0ff */
[----:B------:R-:W-:Y:S01]  /*4f60*/  @!P2 R2UR UR5, R2 ;  /* 0x000000000205a2ca */ /* 0x000fe200000e0000 */
[----:B------:R-:W-:Y:S01]  /*4f70*/  @!P2 IMAD.X R0, RZ, RZ, R13, P1 ;  /* 0x000000ffff00a224 */ /* 0x000fe200008e060d */
[----:B------:R-:W-:Y:S02]  /*4f80*/  @!UP0 UIADD3 UR10, UPT, UPT, UR7, 0x20, URZ ;  /* 0x00000020070a8890 */ /* 0x000fe4000fffe0ff */
[----:B------:R-:W-:Y:S03]  /*4f90*/  @!UP0 UIADD3 UR8, UPT, UPT, UR20, 0x1200, URZ ;  /* 0x0000120014088890 */ /* 0x000fe6000fffe0ff */
[----:B------:R-:W-:Y:S01]  /*4fa0*/  @!UP0 UPRMT UR6, UR4, 0x5410, URZ ;  /* 0x0000541004068896 */ /* 0x000fe200080000ff */
[----:B------:R-:W-:Y:S01]  /*4fb0*/  @!P2 R2UR UR4, R0 ;  /* 0x000000000004a2ca */ /* 0x000fe200000e0000 */
[----:B------:R-:W-:Y:S01]  /*4fc0*/  VOTEU.ALL UP0, P2 ;  /* 0x0000000000ff7886 */ /* 0x000fe20001000000 */
[----:B------:R-:W-:Y:S03]  /*4fd0*/  @!P2 IMAD.MOV.U32 R0, RZ, RZ, 0x1000 ;  /* 0x00001000ff00a424 */ /* 0x000fe600078e00ff */
[----:B------:R-:W-:Y:S01]  /*4fe0*/  IMAD.U32 R14, RZ, RZ, UR5 ;  /* 0x00000005ff0e7e24 */ /* 0x000fe2000f8e00ff */
[----:B------:R-:W-:Y:S07]  /*4ff0*/  @!UP0 UMOV UR9, UR36 ;  /* 0x0000002400098c82 */ /* 0x000fee0008000000 */
        /* <DEDUP_REMOVED lines=11> */
.L_x_166:
[----:B------:R-:W-:Y:S01]  /*50b0*/  @!P2 R2UR UR4, R0 ;  /* 0x000000000004a2ca */ /* 0x000fe200000e0000 */
[----:B------:R-:W-:Y:S01]  /*50c0*/  VOTEU.ALL UP0, P2 ;  /* 0x0000000000ff7886 */ /* 0x000fe20001000000 */
[----:B-1----:R-:W-:Y:S02]  /*50d0*/  @!P2 IADD3 R2, P1, PT, R12, 0x680, RZ ;  /* 0x000006800c02a810 */ /* 0x002fe40007f3e0ff */
[----:B------:R-:W-:Y:S02]  /*50e0*/  @P0 SHF.R.U32.HI R4, RZ, 0x10, R5 ;  /* 0x00000010ff040819 */ /* 0x000fe40000011605 */
[----:B------:R-:W-:Y:S01]  /*50f0*/  @!P2 R2UR UR5, R2 ;  /* 0x000000000205a2ca */ /* 0x000fe200000e0000 */
[----:B------:R-:W-:Y:S01]  /*5100*/  @!P2 IMAD.X R0, RZ, RZ, R13, P1 ;  /* 0x000000ffff00a224 */ /* 0x000fe200008e060d */
[----:B------:R-:W-:Y:S01]  /*5110*/  @!UP0 UIADD3 UR10, UPT, UPT, UR7, 0x40, URZ ;  /* 0x00000040070a8890 */ /* 0x000fe2000fffe0ff */
[----:B------:R-:W-:Y:S01]  /*5120*/  @P0 R2UR UR52, R4 ;  /* 0x00000000043402ca */ /* 0x000fe200000e0000 */
        /* <DEDUP_REMOVED lines=14> */
[----:B------:R-:W2:Y:S02]  /*5210*/  SYNCS.PHASECHK.TRANS64.TRYWAIT P1, [UR20+0xb8], R8 ;  /* 0x0000b808ff0075a7 */ /* 0x000ea40008021114 */
[----:B-12---:R-:W-:Y:S05]  /*5220*/  @!P1 BRA `(.L_x_73) ;  /* 0x0000004000cc9947 */ /* 0x006fea0003800000 */
.L_x_168:
[----:B-1----:R-:W-:Y:S01]  /*5230*/  @!P2 IMAD.MOV.U32 R0, RZ, 0x20, RZ ;  /* 0x00000020ff00a824 */ /* 0x002fe200078e00ff */
[----:B------:R-:W-:Y:S01]  /*5240*/  @!P2 IADD3 R2, P0, PT, R12, 0x680, RZ ;  /* 0x000006800c02a810 */ /* 0x000fe20007f1e0ff */
[----:B------:R-:W-:Y:S01]  /*5250*/  VOTEU.ALL UP0, P2 ;  /* 0x0000000000ff7886 */ /* 0x000fe20001000000 */
[----:B------:R-:W-:Y:S01]  /*5260*/  LOP3.LUT R10, R10, 0x1, RZ, 0x3c, !PT ;  /* 0x000000010a0a7812 */ /* 0x000fe200078e3cff */
[----:B------:R-:W-:Y:S01]  /*5270*/  @!P2 IMAD.MOV.U32 R0, RZ, 0x400, R0 ;  /* 0x00000400ff00a824 */ /* 0x000fe200078e0000 */
[----:B------:R-:W-:Y:S01]  /*5280*/  @!P2 R2UR UR5, R2 ;  /* 0x000000000205a2ca */ /* 0x000fe200000e0000 */
[----:B------:R-:W-:Y:S01]  /*5290*/  UIADD3 UR24, UPT, UPT, UR15, UR46, URZ ;  /* 0x0000002e0f187290 */ /* 0x000fe2000fffe0ff */
[----:B------:R-:W-:Y:S01]  /*52a0*/  LOP3.LUT R9, R9, 0x1, RZ, 0x3c, !PT ;  /* 0x0000000109097812 */ /* 0x000fe200078e3cff */
[----:B------:R-:W-:Y:S01]  /*52b0*/  @!UP0 UIADD3 UR8, UPT, UPT, UR20, 0x3200, URZ ;  /* 0x0000320014088890 */ /* 0x000fe2000fffe0ff */
[----:B------:R-:W-:Y:S01]  /*52c0*/  @!P2 R2UR UR4, R0 ;  /* 0x000000000004a2ca */ /* 0x000fe200000e0000 */
[----:B------:R-:W-:Y:S01]  /*52d0*/  @!P2 IMAD.X R0, RZ, RZ, R13, P0 ;  /* 0x000000ffff00a224 */ /* 0x000fe200000e060d */
[----:B------:R-:W-:Y:S02]  /*52e0*/  @!UP0 UIADD3 UR10, UPT, UPT, UR7, 0x60, URZ ;  /* 0x00000060070a8890 */ /* 0x000fe4000fffe0ff */
[----:B------:R-:W-:Y:S02]  /*52f0*/  @!UP0 UIADD3 UR9, UPT, UPT, UR20, 0x98, URZ ;  /* 0x0000009814098890 */ /* 0x000fe4000fffe0ff */
[----:B------:R-:W-:Y:S02]  /*5300*/  UIADD3 UR51, UPT, UPT, UR16, UR45, URZ ;  /* 0x0000002d10337290 */ /* 0x000fe4000fffe0ff */
[----:B------:R-:W-:Y:S01]  /*5310*/  UPLOP3.LUT UP4, UPT, UPT, UPT, UPT, 0x80, 0x8 ;  /* 0x000000000008789c */ /* 0x000fe20003f8f070 */
[----:B------:R-:W-:Y:S04]  /*5320*/  IMAD.U32 R4, RZ, RZ, UR5 ;  /* 0x00000005ff047e24 */ /* 0x000fe8000f8e00ff */
[----:B------:R-:W-:Y:S01]  /*5330*/  @!UP0 UPRMT UR6, UR4, 0x5410, URZ ;  /* 0x0000541004068896 */ /* 0x000fe200080000ff */
[----:B------:R-:W-:Y:S01]  /*5340*/  @!P2 R2UR UR4, R0 ;  /* 0x000000000004a2ca */ /* 0x000fe200000e0000 */
[----:B------:R-:W-:Y:S11]  /*5350*/  VOTEU.ALL UP0, P2 ;  /* 0x0000000000ff7886 */ /* 0x000ff60001000000 */
[----:B------:R-:W-:Y:S01]  /*5360*/  @!UPT UIADD3 URZ, UPT, UPT, URZ, URZ, URZ ;  /* 0x000000fffffff290 */ /* 0x000fe2000fffe0ff */
[----:B------:R-:W-:Y:S01]  /*5370*/  IMAD.U32 R5, RZ, RZ, UR4 ;  /* 0x00000004ff057e24 */ /* 0x000fe2000f8e00ff */
[----:B------:R-:W-:Y:S04]  /*5380*/  @!P2 R2UR UR4, R4 ;  /* 0x000000000404a2ca */ /* 0x000fe800000e0000 */
[----:B------:R-:W-:Y:S11]  /*5390*/  @!P2 R2UR UR5, R5 ;  /* 0x000000000505a2ca */ /* 0x000ff600000e0000 */
[----:B------:R-:W-:Y:S02]  /*53a0*/  @!UPT UIADD3 URZ, UPT, UPT, URZ, URZ, URZ ;  /* 0x000000fffffff290 */ /* 0x000fe4000fffe0ff */
[----:B------:R1:W-:Y:S01]  /*53b0*/  @!UP0 UTMALDG.5D.IM2COL [UR8], [UR4], UR6 ;  /* 0x00000008040083b4 */ /* 0x0003e20008060006 */
[----:B------:R1:W-:Y:S01]  /*53c0*/  @!P2 SYNCS.ARRIVE.TRANS64.RED.A0TR RZ, [UR20+0x98], R3 ;  /* 0x00009803ffffa9a7 */ /* 0x0003e20008300414 */
[----:B------:R-:W-:Y:S01]  /*53d0*/  SYNCS.ARRIVE.TRANS64.RED.A1T0 RZ, [UR48], RZ ;  /* 0x000000ffffff79a7 */ /* 0x000fe20008100430 */
[----:B------:R-:W-:Y:S05]  /*53e0*/  BRA.U UP2, `(.L_x_74) ;  /* 0xfffffff1021c7547 */ /* 0x000fea000b83ffff */
[----:B------:R-:W-:-:S04]  /*53f0*/  SHF.L.U32 R2, R10, 0x1f, RZ ;  /* 0x0000001f0a027819 */ /* 0x000fc800000006ff */
[----:B------:R-:W2:Y:S02]  /*5400*/  SYNCS.PHASECHK.TRANS64.TRYWAIT P0, [UR20+0xa0], R2 ;  /* 0x0000a002ff0075a7 */ /* 0x000ea40008001114 */
[----:B--2---:R-:W-:Y:S05]  /*5410*/  @!P0 BRA `(.L_x_75) ;  /* 0x0000004000688947 */ /* 0x004fea0003800000 */
.L_x_170:
[----:B------:R-:W3:Y:S02]  /*5420*/  SYNCS.PHASECHK.TRANS64.TRYWAIT P0, [UR20+0xa8], R2 ;  /* 0x0000a802ff0075a7 */ /* 0x000ee40008001114 */
[----:B---3--:R-:W-:Y:S05]  /*5430*/  @!P0 BRA `(.L_x_76) ;  /* 0x0000004000788947 */ /* 0x008fea0003800000 */
.L_x_172:
[----:B------:R-:W3:Y:S02]  /*5440*/  SYNCS.PHASECHK.TRANS64.TRYWAIT P0, [UR20+0xb0], R2 ;  /* 0x0000b002ff0075a7 */ /* 0x000ee40008001114 */
[----:B---3--:R-:W-:Y:S05]  /*5450*/  @!P0 BRA `(.L_x_77) ;  /* 0x0000004000888947 */ /* 0x008fea0003800000 */
.L_x_174:
[----:B--2---:R-:W-:-:S07]  /*5460*/  MOV R0, UR20 ;  /* 0x0000001400007c02 */ /* 0x004fce0008000f00 */
.L_x_78:
[----:B--2---:R-:W-:-:S04]  /*5470*/  SHF.L.U32 R2, R10, 0x1f, RZ ;  /* 0x0000001f0a027819 */ /* 0x004fc800000006ff */
[----:B------:R2:W3:Y:S03]  /*5480*/  SYNCS.PHASECHK.TRANS64.TRYWAIT P0, [R0+URZ+0xb8], R2 ;  /* 0x0000b802000075a7 */ /* 0x0004e600080011ff */
[----:B---3--:R-:W-:Y:S05]  /*5490*/  @!P0 NANOSLEEP.SYNCS 0x989680 ;  /* 0x009896800000895d */ /* 0x008fea0003900000 */
[----:B------:R-:W3:Y:S02]  /*54a0*/  @!P0 SYNCS.PHASECHK.TRANS64 P0, [R0+URZ+0xb8], R2 ;  /* 0x0000b802000085a7 */ /* 0x000ee400080010ff */
[----:B-1-3--:R-:W-:Y:S05]  /*54b0*/  @P0 EXIT ;  /* 0x000000000000094d */ /* 0x00afea0003800000 */
[----:B------:R-:W-:Y:S05]  /*54c0*/  BRA `(.L_x_78) ;  /* 0xfffffffc00e87947 */ /* 0x000fea000383ffff */
.L_x_63:
[----:B------:R-:W-:-:S06]  /*54d0*/  UISETP.GE.AND UP0, UPT, UR18, 0x4, UPT ;  /* 0x000000041200788c */ /* 0x000fcc000bf06270 */
[----:B------:R-:W-:-:S13]  /*54e0*/  PLOP3.LUT P0, PT, PT, PT, UP0, 0x80, 0x8 ;  /* 0x000000000008781c */ /* 0x000fda0003f0f008 */
[----:B-1----:R-:W-:Y:S05]  /*54f0*/  @!P0 EXIT ;  /* 0x000000000000894d */ /* 0x002fea0003800000 */
[----:B------:R-:W1:Y:S08]  /*5500*/  S2UR UR4, SR_CgaCtaId ;  /* 0x00000000000479c3 */ /* 0x000e700000008800 */
[----:B------:R-:W-:Y:S01]  /*5510*/  BAR.SYNC.DEFER_BLOCKING 0x6, 0xa0 ;  /* 0x0182800000007b1d */ /* 0x000fe20000010000 */
[C---:B------:R-:W-:Y:S01]  /*5520*/  IMAD.SHL.U32 R4, R50.reuse, 0x20, RZ ;  /* 0x0000002032047824 */ /* 0x040fe200078e00ff */
[----:B------:R-:W-:Y:S01]  /*5530*/  SHF.R.U32.HI R5, RZ, 0x1, R50 ;  /* 0x00000001ff057819 */ /* 0x000fe20000011632 */
[C---:B------:R-:W-:Y:S01]  /*5540*/  IMAD.SHL.U32 R49, R50.reuse, 0x10, RZ ;  /* 0x0000001032317824 */ /* 0x040fe200078e00ff */
[C---:B------:R-:W-:Y:S01]  /*5550*/  LOP3.LUT P0, RZ, R50.reuse, 0x4, RZ, 0xc0, !PT ;  /* 0x0000000432ff7812 */ /* 0x040fe2000780c0ff */
[----:B------:R-:W-:Y:S01]  /*5560*/  IMAD.U32 R23, R50, 0x10000, RZ ;  /* 0x0001000032177824 */ /* 0x000fe200078e00ff */
[----:B------:R-:W-:-:S02]  /*5570*/  UMOV UR49, 0x400 ;  /* 0x0000040000317882 */ /* 0x000fc40000000000 */
[----:B------:R-:W2:Y:S01]  /*5580*/  LDC.64 R42, c[0x0][0x9b0] ;  /* 0x00026c00ff2a7b82 */ /* 0x000ea20000000a00 */
[----:B------:R-:W-:Y:S01]  /*5590*/  LOP3.LUT R0, R4, 0xc0, RZ, 0xc0, !PT ;  /* 0x000000c004007812 */ /* 0x000fe200078ec0ff */
[----:B------:R-:W-:Y:S01]  /*55a0*/  IMAD.MOV.U32 R61, RZ, RZ, 0x20 ;  /* 0x00000020ff3d7424 */ /* 0x000fe200078e00ff */
[----:B------:R-:W-:Y:S01]  /*55b0*/  LOP3.LUT R49, R49, 0x600, RZ, 0xc0, !PT ;  /* 0x0000060031317812 */ /* 0x000fe200078ec0ff */
[----:B------:R-:W-:Y:S01]  /*55c0*/  IMAD.MOV.U32 R48, RZ, RZ, 0x1 ;  /* 0x00000001ff307424 */ /* 0x000fe200078e00ff */
[----:B------:R-:W-:Y:S01]  /*55d0*/  LOP3.LUT R5, R0, 0x8, R5, 0xf8, !PT ;  /* 0x0000000800057812 */ /* 0x000fe200078ef805 */
[C---:B------:R-:W-:Y:S01]  /*55e0*/  IMAD.SHL.U32 R0, R50.reuse, 0x4, RZ ;  /* 0x0000000432007824 */ /* 0x040fe200078e00ff */
[----:B------:R-:W-:Y:S01]  /*55f0*/  LOP3.LUT R49, R49, 0x20, R4, 0xf8, !PT ;  /* 0x0000002031317812 */ /* 0x000fe200078ef804 */
[----:B------:R-:W3:Y:S01]  /*5600*/  LDC.64 R40, c[0x0][0x9a8] ;  /* 0x00026a00ff287b82 */ /* 0x000ee20000000a00 */
[----:B------:R-:W-:Y:S01]  /*5610*/  LOP3.LUT R50, R50, 0x60, RZ, 0xc0, !PT ;  /* 0x0000006032327812 */ /* 0x000fe200078ec0ff */
[----:B------:R-:W-:Y:S01]  /*5620*/  IMAD.MOV.U32 R22, RZ, RZ, RZ ;  /* 0x000000ffff167224 */ /* 0x000fe200078e00ff */
[----:B------:R-:W-:-:S02]  /*5630*/  LOP3.LUT R0, R5, 0x18, R0, 0x78, !PT ;  /* 0x0000001805007812 */ /* 0x000fc400078e7800 */
[----:B------:R-:W-:Y:S02]  /*5640*/  CS2R R46, SRZ ;  /* 0x00000000002e7805 */ /* 0x000fe4000001ff00 */
[----:B------:R-:W-:Y:S01]  /*5650*/  LOP3.LUT R49, R49, 0x100, R4, 0xf8, !PT ;  /* 0x0000010031317812 */ /* 0x000fe200078ef804 */
[----:B------:R-:W4:Y:S01]  /*5660*/  LDCU UR61, c[0x0][0x370] ;  /* 0x00006e00ff3d77ac */ /* 0x000f220008000800 */
[----:B------:R-:W-:Y:S02]  /*5670*/  LOP3.LUT R23, R23, 0x600000, RZ, 0xc0, !PT ;  /* 0x0060000017177812 */ /* 0x000fe400078ec0ff */
[----:B------:R-:W-:Y:S01]  /*5680*/  LOP3.LUT R49, R49, R0, RZ, 0xfc, !PT ;  /* 0x0000000031317212 */ /* 0x000fe200078efcff */
[----:B-1----:R-:W-:Y:S01]  /*5690*/  ULEA UR49, UR4, UR49, 0x18 ;  /* 0x0000003104317291 */ /* 0x002fe2000f8ec0ff */
[----:B------:R-:W-:Y:S01]  /*56a0*/  SEL R61, R61, 0xffffffe0, !P0 ;  /* 0xffffffe03d3d7807 */ /* 0x000fe20004000000 */
[----:B------:R-:W1:Y:S01]  /*56b0*/  LDCU.64 UR4, c[0x0][0x990] ;  /* 0x00013200ff0477ac */ /* 0x000e620008000a00 */
[----:B------:R-:W2:Y:S06]  /*56c0*/  LDCU UR48, c[0x0][0xc0c] ;  /* 0x00018180ff3077ac */ /* 0x000eac0008000800 */
[----:B------:R-:W4:Y:S01]  /*56d0*/  LDS R2, [UR49+0x120] ;  /* 0x00012031ff027984 */ /* 0x000f220008000800 */
[----:B------:R-:W2:Y:S01]  /*56e0*/  LDCU UR38, c[0x0][0xc30] ;  /* 0x00018600ff2677ac */ /* 0x000ea20008000800 */
[----:B------:R-:W2:Y:S01]  /*56f0*/  LDCU.64 UR54, c[0x0][0x988] ;  /* 0x00013100ff3677ac */ /* 0x000ea20008000a00 */
[----:B------:R-:W2:Y:S01]  /*5700*/  LDCU.64 UR46, c[0x0][0xc28] ;  /* 0x00018500ff2e77ac */ /* 0x000ea20008000a00 */
[----:B-1----:R-:W-:-:S02]  /*5710*/  IMAD.U32 R54, RZ, RZ, UR4 ;  /* 0x00000004ff367e24 */ /* 0x002fc4000f8e00ff */
[----:B------:R-:W-:Y:S01]  /*5720*/  IMAD.U32 R53, RZ, RZ, UR5 ;  /* 0x00000005ff357e24 */ /* 0x000fe2000f8e00ff */
[----:B------:R-:W1:Y:S01]  /*5730*/  LDCU.128 UR4, c[0x0][0xb80] ;  /* 0x00017000ff0477ac */ /* 0x000e620008000c00 */
[----:B------:R-:W2:Y:S01]  /*5740*/  LDCU.128 UR56, c[0x0][0xc10] ;  /* 0x00018200ff3877ac */ /* 0x000ea20008000c00 */
[----:B------:R-:W2:Y:S01]  /*5750*/  LDCU UR60, c[0x0][0x374] ;  /* 0x00006e80ff3c77ac */ /* 0x000ea20008000800 */
[----:B------:R-:W-:Y:S01]  /*5760*/  UMOV UR53, URZ ;  /* 0x000000ff00357c82 */ /* 0x000fe20008000000 */
[----:B------:R-:W-:Y:S01]  /*5770*/  UMOV UR50, URZ ;  /* 0x000000ff00327c82 */ /* 0x000fe20008000000 */
[----:B-1----:R-:W-:Y:S01]  /*5780*/  IMAD.U32 R58, RZ, RZ, UR4 ;  /* 0x00000004ff3a7e24 */ /* 0x002fe2000f8e00ff */
[----:B------:R-:W-:Y:S01]  /*5790*/  UIADD3 UR4, UPT, UPT, UR49, 0x200, URZ ;  /* 0x0000020031047890 */ /* 0x000fe2000fffe0ff */
[----:B------:R-:W-:Y:S02]  /*57a0*/  IMAD.U32 R57, RZ, RZ, UR5 ;  /* 0x00000005ff397e24 */ /* 0x000fe4000f8e00ff */
[----:B------:R-:W-:-:S02]  /*57b0*/  IMAD.U32 R56, RZ, RZ, UR6 ;  /* 0x00000006ff387e24 */ /* 0x000fc4000f8e00ff */
[----:B------:R-:W-:Y:S02]  /*57c0*/  IMAD.U32 R55, RZ, RZ, UR7 ;  /* 0x00000007ff377e24 */ /* 0x000fe4000f8e00ff */
[C---:B----4-:R-:W-:Y:S01]  /*57d0*/  VIADD R3, R2.reuse, 0x80 ;  /* 0x0000008002037836 */ /* 0x050fe20000000000 */
[----:B------:R-:W-:Y:S01]  /*57e0*/  LOP3.LUT R2, R2, 0xffff, RZ, 0xc0, !PT ;  /* 0x0000ffff02027812 */ /* 0x000fe200078ec0ff */
[----:B------:R-:W-:-:S03]  /*57f0*/  IMAD.U32 R60, RZ, RZ, UR4 ;  /* 0x00000004ff3c7e24 */ /* 0x000fc6000f8e00ff */
[----:B------:R-:W-:-:S05]  /*5800*/  LOP3.LUT R3, R3, 0xffff, RZ, 0xc0, !PT ;  /* 0x0000ffff03037812 */ /* 0x000fca00078ec0ff */
[----:B--23--:R1:W-:Y:S02]  /*5810*/  STL.64 [R1], R2 ;  /* 0x0000000201007387 */ /* 0x00c3e40000100a00 */
.L_x_122:
[----:B-1----:R-:W-:Y:S04]  /*5820*/  SHF.L.U32 R2, R46, 0x1f, RZ ;  /* 0x0000001f2e027819 */ /* 0x002fe800000006ff */
[----:B------:R-:W1:Y:S02]  /*5830*/  SYNCS.PHASECHK.TRANS64.TRYWAIT P0, [UR49+0xd0], R2 ;  /* 0x0000d002ff0075a7 */ /* 0x000e640008001131 */
[----:B-12---:R-:W-:Y:S05]  /*5840*/  @!P0 BRA `(.L_x_79) ;  /* 0x0000003c00a48947 */ /* 0x006fea0003800000 */
.L_x_176:
[----:B------:R-:W2:Y:S01]  /*5850*/  LDS.128 R4, [UR49+0x110] ;  /* 0x00011031ff047984 */ /* 0x000ea20008000c00 */
[----:B------:R-:W-:Y:S01]  /*5860*/  UIADD3 UR4, UPT, UPT, UR49, 0xd8, URZ ;  /* 0x000000d831047890 */ /* 0x000fe2000fffe0ff */
[----:B-1----:R-:W-:Y:S01]  /*5870*/  IMAD R2, R22, 0x4, R1 ;  /* 0x0000000416027824 */ /* 0x002fe200078e0201 */
[----:B------:R-:W-:Y:S01]  /*5880*/  UISETP.GE.AND UP0, UPT, UR39, 0x1, UPT ;  /* 0x000000012700788c */ /* 0x000fe2000bf06270 */
[----:B------:R-:W-:Y:S01]  /*5890*/  @!PT LDS RZ, [RZ] ;  /* 0x00000000fffff984 */ /* 0x000fe20000000800 */
[----:B------:R-:W-:Y:S01]  /*58a0*/  @!PT LDS RZ, [RZ] ;  /* 0x00000000fffff984 */ /* 0x000fe20000000800 */
[----:B------:R-:W-:Y:S01]  /*58b0*/  @!PT LDS RZ, [RZ] ;  /* 0x00000000fffff984 */ /* 0x000fe20000000800 */
[----:B------:R-:W-:Y:S01]  /*58c0*/  @!PT LDS RZ, [RZ] ;  /* 0x00000000fffff984 */ /* 0x000fe20000000800 */
[----:B------:R1:W-:Y:S06]  /*58d0*/  MEMBAR.ALL.CTA ;  /* 0x0000000000007992 */ /* 0x0003ec0000008000 */
[----:B-1----:R-:W1:Y:S01]  /*58e0*/  FENCE.VIEW.ASYNC.S ;  /* 0x00000000000073c6 */ /* 0x002e620000000000 */
[----:B------:R-:W-:Y:S09]  /*58f0*/  UPRMT UR4, URZ, 0x654, UR4 ;  /* 0x00000654ff047896 */ /* 0x000ff20008000004 */
[----:B-1----:R-:W-:Y:S01]  /*5900*/  SYNCS.ARRIVE.TRANS64.RED.A1T0 RZ, [UR4], RZ ;  /* 0x000000ffffff79a7 */ /* 0x002fe20008100404 */
[----:B------:R-:W5:Y:S01]  /*5910*/  LDL R2, [R2] ;  /* 0x0000000002027983 */ /* 0x000f620000100800 */
[----:B--2---:R-:W-:Y:S11]  /*5920*/  LOP3.LUT P0, RZ, R6, 0x1, RZ, 0xc0, !PT ;  /* 0x0000000106ff7812 */ /* 0x004ff6000780c0ff */
[----:B------:R-:W-:Y:S02]  /*5930*/  @!UPT UIADD3 URZ, UPT, UPT, URZ, URZ, URZ ;  /* 0x000000fffffff290 */ /* 0x000fe4000fffe0ff */
[----:B------:R-:W-:Y:S01]  /*5940*/  VOTEU.ANY UP1, P0 ;  /* 0x0000000000ff7886 */ /* 0x000fe20000020100 */
[----:B------:R-:W-:Y:S01]  /*5950*/  PLOP3.LUT P0, PT, PT, PT, UP1, 0x80, 0x8 ;  /* 0x000000000008781c */ /* 0x000fe20003f0f018 */
[----:B------:R-:W-:Y:S11]  /*5960*/  UP2UR UR62, UPR, URZ, 0x2 ;  /* 0x00000002ff3e7883 */ /* 0x000ff60008000000 */
[----:B------:R-:W-:Y:S01]  /*5970*/  @!UPT UIADD3 URZ, UPT, UPT, URZ, URZ, URZ ;  /* 0x000000fffffff290 */ /* 0x000fe2000fffe0ff */
[----:B------:R-:W-:Y:S02]  /*5980*/  @P0 MOV R3, R4 ;  /* 0x0000000400030202 */ /* 0x000fe40000000f00 */
[----:B------:R-:W-:Y:S02]  /*5990*/  @P0 LOP3.LUT R0, R5, 0xffff, RZ, 0xc0, !PT ;  /* 0x0000ffff05000812 */ /* 0x000fe400078ec0ff */
[----:B------:R-:W-:Y:S02]  /*59a0*/  @P0 R2UR UR5, R3 ;  /* 0x00000000030502ca */ /* 0x000fe400000e0000 */
[----:B------:R-:W-:Y:S11]  /*59b0*/  @P0 R2UR UR4, R0 ;  /* 0x00000000000402ca */ /* 0x000ff600000e0000 */
[----:B------:R-:W-:Y:S02]  /*59c0*/  @UP1 UMOV UR37, UR5 ;  /* 0x0000000500251c82 */ /* 0x000fe40008000000 */
[----:B------:R-:W-:Y:S01]  /*59d0*/  @UP1 UMOV UR36, UR4 ;  /* 0x0000000400241c82 */ /* 0x000fe20008000000 */
[----:B------:R-:W-:Y:S05]  /*59e0*/  BRA.U !UP0, `(.L_x_80) ;  /* 0x0000000108cc7547 */ /* 0x000fea000b800000 */
[----:B------:R-:W1:Y:S01]  /*59f0*/  LDCU UR9, c[0x0][0xc20] ;  /* 0x00018400ff0977ac */ /* 0x000e620008000800 */
[----:B------:R-:W-:Y:S02]  /*5a00*/  UIMAD.WIDE.U32 UR4, UR60, UR59, URZ ;  /* 0x0000003b3c0472a5 */ /* 0x000fe4000f8e00ff */
[----:B------:R-:W-:Y:S02]  /*5a10*/  UIMAD.WIDE.U32 UR6, UR61, UR56, URZ ;  /* 0x000000383d0672a5 */ /* 0x000fe4000f8e00ff */
[----:B------:R-:W-:Y:S02]  /*5a20*/  UIMAD.WIDE.U32 UR10, UR36, UR59, URZ ;  /* 0x0000003b240a72a5 */ /* 0x000fe4000f8e00ff */
[----:B------:R-:W-:Y:S02]  /*5a30*/  UISETP.NE.AND UP0, UPT, UR58, 0x1, UPT ;  /* 0x000000013a00788c */ /* 0x000fe4000bf05270 */
[----:B------:R-:W-:Y:S02]  /*5a40*/  UISETP.NE.AND UP1, UPT, UR48, 0x1, UPT ;  /* 0x000000013000788c */ /* 0x000fe4000bf25270 */
[----:B------:R-:W-:Y:S02]  /*5a50*/  UISETP.NE.AND UP2, UPT, UR39, 0x1, UPT ;  /* 0x000000012700788c */ /* 0x000fe4000bf45270 */
[----:B------:R-:W-:Y:S01]  /*5a60*/  UIMAD.WIDE.U32 UR12, UR37, UR56, URZ ;  /* 0x00000038250c72a5 */ /* 0x000fe2000f8e00ff */
[----:B------:R-:W-:Y:S01]  /*5a70*/  UMOV UR4, UR5 ;  /* 0x0000000500047c82 */ /* 0x000fe20008000000 */
[----:B------:R-:W-:Y:S01]  /*5a80*/  UMOV UR6, UR11 ;  /* 0x0000000b00067c82 */ /* 0x000fe20008000000 */
[----:B-1----:R-:W-:Y:S03]  /*5a90*/  USHF.R.U32.HI UR8, URZ, UR9, UR4 ;  /* 0x00000009ff087299 */ /* 0x002fe60008011604 */
[----:B------:R-:W-:Y:S02]  /*5aa0*/  UMOV UR4, UR7 ;  /* 0x0000000700047c82 */ /* 0x000fe40008000000 */
[----:B------:R-:W-:Y:S02]  /*5ab0*/  USHF.R.U32.HI UR5, URZ, UR57, UR4 ;  /* 0x00000039ff057299 */ /* 0x000fe40008011604 */
[----:B------:R-:W-:Y:S02]  /*5ac0*/  USEL UR4, UR60, UR8, !UP0 ;  /* 0x000000083c047287 */ /* 0x000fe4000c000000 */
[----:B------:R-:W-:Y:S02]  /*5ad0*/  USHF.R.U32.HI UR8, URZ, UR9, UR6 ;  /* 0x00000009ff087299 */ /* 0x000fe40008011606 */
[----:B------:R-:W-:Y:S02]  /*5ae0*/  UIMAD.WIDE.U32 UR6, UR4, UR46, URZ ;  /* 0x0000002e040672a5 */ /* 0x000fe4000f8e00ff */
[----:B------:R-:W-:Y:S02]  /*5af0*/  USEL UR9, UR61, UR5, !UP1 ;  /* 0x000000053d097287 */ /* 0x000fe4000c800000 */
[----:B------:R-:W-:Y:S02]  /*5b00*/  USEL UR8, UR36, UR8, !UP0 ;  /* 0x0000000824087287 */ /* 0x000fe4000c000000 */
[----:B------:R-:W-:Y:S01]  /*5b10*/  UIMAD.WIDE.U32 UR10, UR9, UR46, URZ ;  /* 0x0000002e090a72a5 */ /* 0x000fe2000f8e00ff */
[----:B------:R-:W-:Y:S01]  /*5b20*/  UMOV UR6, UR7 ;  /* 0x0000000700067c82 */ /* 0x000fe20008000000 */
[----:B------:R-:W-:Y:S01]  /*5b30*/  UMOV UR5, UR13 ;  /* 0x0000000d00057c82 */ /* 0x000fe20008000000 */
[----:B------:R-:W-:Y:S02]  /*5b40*/  @UP2 USHF.R.U32.HI UR4, URZ, UR47, UR6 ;  /* 0x0000002fff042299 */ /* 0x000fe40008011606 */
[----:B------:R-:W-:Y:S02]  /*5b50*/  USHF.R.U32.HI UR5, URZ, UR57, UR5 ;  /* 0x00000039ff057299 */ /* 0x000fe40008011605 */
[----:B------:R-:W-:Y:S02]  /*5b60*/  UIMAD UR4, UR39, UR4, URZ ;  /* 0x00000004270472a4 */ /* 0x000fe4000f8e02ff */
[----:B------:R-:W-:Y:S02]  /*5b70*/  USEL UR5, UR37, UR5, !UP1 ;  /* 0x0000000525057287 */ /* 0x000fe4000c800000 */
[----:B------:R-:W-:Y:S01]  /*5b80*/  UISETP.GE.AND UP0, UPT, UR8, UR4, UPT ;  /* 0x000000040800728c */ /* 0x000fe2000bf06270 */
[----:B------:R-:W-:Y:S01]  /*5b90*/  UMOV UR6, UR11 ;  /* 0x0000000b00067c82 */ /* 0x000fe20008000000 */
[----:B------:R-:W-:Y:S02]  /*5ba0*/  UIMAD.WIDE.U32 UR10, UR8, UR46, URZ ;  /* 0x0000002e080a72a5 */ /* 0x000fe4000f8e00ff */
[----:B------:R-:W-:Y:S04]  /*5bb0*/  @UP2 USHF.R.U32.HI UR9, URZ, UR47, UR6 ;  /* 0x0000002fff092299 */ /* 0x000fe80008011606 */
[----:B------:R-:W-:Y:S01]  /*5bc0*/  UIMAD UR6, UR39, UR9, URZ ;  /* 0x00000009270672a4 */ /* 0x000fe2000f8e02ff */
[----:B------:R-:W-:Y:S03]  /*5bd0*/  UMOV UR4, UR11 ;  /* 0x0000000b00047c82 */ /* 0x000fe60008000000 */
[----:B------:R-:W-:Y:S02]  /*5be0*/  UISETP.GE.OR UP0, UPT, UR5, UR6, UP0 ;  /* 0x000000060500728c */ /* 0x000fe40008706670 */
[----:B------:R-:W-:Y:S02]  /*5bf0*/  USHF.R.U32.HI UR4, URZ, UR47, UR4 ;  /* 0x0000002fff047299 */ /* 0x000fe40008011604 */
[----:B------:R-:W-:Y:S02]  /*5c00*/  UIMAD.WIDE.U32 UR6, UR5, UR46, URZ ;  /* 0x0000002e050672a5 */ /* 0x000fe4000f8e00ff */
[----:B------:R-:W-:Y:S02]  /*5c10*/  USEL UR11, UR8, UR4, !UP2 ;  /* 0x00000004080b7287 */ /* 0x000fe4000d000000 */
[----:B------:R-:W-:Y:S02]  /*5c20*/  UIADD3 UR6, UPT, UPT, -UR5, URZ, URZ ;  /* 0x000000ff05067290 */ /* 0x000fe4000fffe1ff */
[----:B------:R-:W-:Y:S02]  /*5c30*/  UIADD3 UR10, UPT, UPT, -UR11, URZ, URZ ;  /* 0x000000ff0b0a7290 */ /* 0x000fe4000fffe1ff */
[----:B------:R-:W-:Y:S02]  /*5c40*/  UIMAD UR6, UR48, UR6, UR37 ;  /* 0x00000006300672a4 */ /* 0x000fe4000f8e0225 */
[----:B------:R-:W-:Y:S01]  /*5c50*/  UIMAD UR10, UR39, UR10, UR8 ;  /* 0x0000000a270a72a4 */ /* 0x000fe2000f8e0208 */
[----:B------:R-:W-:Y:S01]  /*5c60*/  @!UP0 UMOV UR4, UR7 ;  /* 0x0000000700048c82 */ /* 0x000fe20008000000 */
[----:B------:R-:W-:Y:S02]  /*5c70*/  UIADD3 UR7, UPT, UPT, -UR8, URZ, URZ ;  /* 0x000000ff08077290 */ /* 0x000fe4000fffe1ff */
[----:B------:R-:W-:Y:S04]  /*5c80*/  @!UP0 USHF.R.U32.HI UR4, URZ, UR47, UR4 ;  /* 0x0000002fff048299 */ /* 0x000fe80008011604 */
[----:B------:R-:W-:Y:S04]  /*5c90*/  @!UP0 USEL UR4, UR5, UR4, !UP2 ;  /* 0x0000000405048287 */ /* 0x000fe8000d000000 */
[----:B------:R-:W-:Y:S02]  /*5ca0*/  @!UP0 UIMAD UR9, UR9, UR10, UR4 ;  /* 0x0000000a090982a4 */ /* 0x000fe4000f8e0204 */
[----:B------:R-:W-:Y:S02]  /*5cb0*/  @!UP0 UIADD3 UR10, UPT, UPT, UR11, -UR4, URZ ;  /* 0x800000040b0a8290 */ /* 0x000fe4000fffe0ff */
[----:B------:R-:W-:Y:S02]  /*5cc0*/  UIMAD UR4, UR58, UR7, UR36 ;  /* 0x000000073a0472a4 */ /* 0x000fe4000f8e0224 */
[----:B------:R-:W-:Y:S03]  /*5cd0*/  @!UP0 UIMAD UR8, UR10, UR39, UR5 ;  /* 0x000000270a0882a4 */ /* 0x000fe6000f8e0205 */
[----:B------:R-:W-:Y:S02]  /*5ce0*/  @!UP0 UMOV UR5, UR9 ;  /* 0x0000000900058c82 */ /* 0x000fe40008000000 */
[----:B------:R-:W-:Y:S02]  /*5cf0*/  UIMAD UR37, UR5, UR48, UR6 ;  /* 0x00000030052572a4 */ /* 0x000fe4000f8e0206 */
[----:B------:R-:W-:Y:S11]  /*5d00*/  UIMAD UR36, UR8, UR58, UR4 ;  /* 0x0000003a082472a4 */ /* 0x000ff6000f8e0204 */
[----:B------:R-:W-:Y:S01]  /*5d10*/  @!UPT UIADD3 URZ, UPT, UPT, URZ, URZ, URZ ;  /* 0x000000fffffff290 */ /* 0x000fe2000fffe0ff */
.L_x_80:
[----:B------:R-:W-:Y:S01]  /*5d20*/  UISETP.NE.AND UP0, UPT, UR38, 0x1, UPT ;  /* 0x000000012600788c */ /* 0x000fe2000bf05270 */
[----:B------:R-:W-:Y:S01]  /*5d30*/  @P0 SHF.R.U32.HI R4, RZ, 0x10, R5 ;  /* 0x00000010ff040819 */ /* 0x000fe20000011605 */
[----:B------:R-:W-:Y:S01]  /*5d40*/  USHF.L.U32 UR41, UR24, 0x7, URZ ;  /* 0x0000000718297899 */ /* 0x000fe200080006ff */
[----:B------:R-:W-:Y:S02]  /*5d50*/  BSSY.RECONVERGENT B6, `(.L_x_81) ;  /* 0x0000034000067945 */ /* 0x000fe40003800200 */
[----:B------:R-:W-:Y:S02]  /*5d60*/  @P0 R2UR UR63, R4 ;  /* 0x00000000043f02ca */ /* 0x000fe400000e0000 */
[----:B------:R-:W-:Y:S04]  /*5d70*/  LOP3.LUT P0, RZ, R60, 0x1b0, RZ, 0xc0, !PT ;  /* 0x000001b03cff7812 */ /* 0x000fe8000780c0ff */
[----:B------:R-:W1:Y:S01]  /*5d80*/  @!UP0 LDCU.128 UR12, c[0x0][0xc10] ;  /* 0x00018200ff0c87ac */ /* 0x000e620008000c00 */
[----:B------:R-:W2:Y:S01]  /*5d90*/  @!UP0 LDCU UR5, c[0x0][0xc0c] ;  /* 0x00018180ff0587ac */ /* 0x000ea20008000800 */
[----:B------:R-:W3:Y:S01]  /*5da0*/  @!UP0 LDCU UR10, c[0x0][0xc20] ;  /* 0x00018400ff0a87ac */ /* 0x000ee20008000800 */
[----:B-1----:R-:W-:Y:S02]  /*5db0*/  UIMAD.WIDE.U32 UR8, UR37, UR12, URZ ;  /* 0x0000000c250872a5 */ /* 0x002fe4000f8e00ff */
[----:B------:R-:W-:Y:S02]  /*5dc0*/  UIMAD.WIDE.U32 UR6, UR36, UR15, URZ ;  /* 0x0000000f240672a5 */ /* 0x000fe4000f8e00ff */
[----:B------:R-:W-:Y:S03]  /*5dd0*/  @!UP0 UISETP.NE.AND UP1, UPT, UR14, 0x1, UPT ;  /* 0x000000010e00888c */ /* 0x000fe6000bf25270 */
[----:B------:R-:W-:Y:S01]  /*5de0*/  @!UP0 UMOV UR4, UR9 ;  /* 0x0000000900048c82 */ /* 0x000fe20008000000 */
[----:B--2---:R-:W-:Y:S02]  /*5df0*/  @!UP0 UISETP.NE.AND UP2, UPT, UR5, 0x1, UPT ;  /* 0x000000010500888c */ /* 0x004fe4000bf45270 */
[----:B------:R-:W-:Y:S01]  /*5e00*/  @!UP0 USHF.R.U32.HI UR4, URZ, UR13, UR4 ;  /* 0x0000000dff048299 */ /* 0x000fe20008011604 */
[----:B------:R-:W-:Y:S02]  /*5e10*/  @!UP0 UMOV UR6, UR7 ;  /* 0x0000000700068c82 */ /* 0x000fe40008000000 */
[----:B---3--:R-:W-:Y:S02]  /*5e20*/  @!UP0 USHF.R.U32.HI UR6, URZ, UR10, UR6 ;  /* 0x0000000aff068299 */ /* 0x008fe40008011606 */
[----:B------:R-:W-:Y:S02]  /*5e30*/  @!UP0 USEL UR7, UR37, UR4, !UP2 ;  /* 0x0000000425078287 */ /* 0x000fe4000d000000 */
[----:B------:R-:W-:Y:S04]  /*5e40*/  @!UP0 USEL UR6, UR36, UR6, !UP1 ;  /* 0x0000000624068287 */ /* 0x000fe8000c800000 */
[----:B------:R-:W-:Y:S02]  /*5e50*/  @!UP0 UIADD3 UR4, UPT, UPT, -UR7, UR6, URZ ;  /* 0x0000000607048290 */ /* 0x000fe4000fffe1ff */
[----:B------:R-:W-:Y:S02]  /*5e60*/  @!UP0 UIADD3 UR6, UPT, UPT, UR7, -UR6, URZ ;  /* 0x8000000607068290 */ /* 0x000fe4000fffe0ff */
[----:B------:R-:W-:Y:S02]  /*5e70*/  @!UP0 UIMAD UR37, UR4, UR5, UR37 ;  /* 0x00000005042582a4 */ /* 0x000fe4000f8e0225 */
[----:B------:R-:W-:Y:S01]  /*5e80*/  @!UP0 UIMAD UR36, UR6, UR14, UR36 ;  /* 0x0000000e062482a4 */ /* 0x000fe2000f8e0224 */
[----:B------:R-:W-:Y:S11]  /*5e90*/  @!P0 BRA `(.L_x_82) ;  /* 0x00000000007c8947 */ /* 0x000ff60003800000 */
[----:B------:R-:W1:Y:S01]  /*5ea0*/  LDCU.64 UR8, c[0x4][0x80] ;  /* 0x01001000ff0877ac */ /* 0x000e620008000a00 */
[----:B------:R-:W-:Y:S01]  /*5eb0*/  MOV R16, 0x0 ;  /* 0x0000000000107802 */ /* 0x000fe20000000f00 */
[----:B------:R-:W-:Y:S02]  /*5ec0*/  HFMA2 R12, -RZ, RZ, 0, 5.9604644775390625e-08 ;  /* 0x00000001ff0c7431 */ /* 0x000fe400000001ff */
[----:B------:R-:W-:Y:S01]  /*5ed0*/  IMAD.MOV.U32 R8, RZ, RZ, 0x70 ;  /* 0x00000070ff087424 */ /* 0x000fe200078e00ff */
[----:B------:R2:W3:Y:S01]  /*5ee0*/  LDC.64 R14, c[0x4][R16] ;  /* 0x01000000100e7b82 */ /* 0x0004e20000000a00 */
[----:B------:R-:W4:Y:S01]  /*5ef0*/  LDCU.64 UR6, c[0x4][0x88] ;  /* 0x01001100ff0677ac */ /* 0x000f220008000a00 */
[----:B------:R-:W-:Y:S01]  /*5f00*/  IMAD.MOV.U32 R13, RZ, RZ, RZ ;  /* 0x000000ffff0d7224 */ /* 0x000fe200078e00ff */
[----:B------:R-:W2:Y:S01]  /*5f10*/  LDCU.64 UR4, c[0x4][0x8] ;  /* 0x01000100ff0477ac */ /* 0x000ea20008000a00 */
[----:B-1----:R-:W-:Y:S01]  /*5f20*/  MOV R5, UR9 ;  /* 0x0000000900057c02 */ /* 0x002fe20008000f00 */
[----:B------:R-:W-:Y:S01]  /*5f30*/  IMAD.U32 R4, RZ, RZ, UR8 ;  /* 0x00000008ff047e24 */ /* 0x000fe2000f8e00ff */
[----:B----4-:R-:W-:Y:S01]  /*5f40*/  MOV R7, UR7 ;  /* 0x0000000700077c02 */ /* 0x010fe20008000f00 */
[----:B------:R-:W-:Y:S01]  /*5f50*/  IMAD.U32 R6, RZ, RZ, UR6 ;  /* 0x00000006ff067e24 */ /* 0x000fe2000f8e00ff */
[----:B--2---:R-:W-:Y:S01]  /*5f60*/  MOV R11, UR5 ;  /* 0x00000005000b7c02 */ /* 0x004fe20008000f00 */
[----:B------:R-:W-:Y:S02]  /*5f70*/  IMAD.U32 R10, RZ, RZ, UR4 ;  /* 0x00000004ff0a7e24 */ /* 0x000fe4000f8e00ff */
[----:B------:R-:W-:Y:S07]  /*5f80*/  LEPC R20, `(.L_x_83) ;  /* 0x000000001014794e */ /* 0x000fee0000000000 */
[----:B---3-5:R-:W-:Y:S05]  /*5f90*/  CALL.ABS.NOINC R14 ;  /* 0x000000000e007343 */ /* 0x028fea0003c00000 */
.L_x_83:
[----:B------:R-:W1:Y:S01]  /*5fa0*/  LDCU.64 UR8, c[0x4][0x80] ;  /* 0x01001000ff0877ac */ /* 0x000e620008000a00 */
[----:B------:R-:W2:Y:S01]  /*5fb0*/  LDC.64 R16, c[0x4][R16] ;  /* 0x0100000010107b82 */ /* 0x000ea20000000a00 */
[----:B------:R-:W-:Y:S02]  /*5fc0*/  HFMA2 R12, -RZ, RZ, 0, 5.9604644775390625e-08 ;  /* 0x00000001ff0c7431 */ /* 0x000fe400000001ff */
[----:B------:R-:W-:Y:S02]  /*5fd0*/  IMAD.MOV.U32 R8, RZ, RZ, 0x70 ;  /* 0x00000070ff087424 */ /* 0x000fe400078e00ff */
[----:B------:R-:W-:Y:S01]  /*5fe0*/  IMAD.MOV.U32 R13, RZ, RZ, RZ ;  /* 0x000000ffff0d7224 */ /* 0x000fe200078e00ff */
[----:B------:R-:W3:Y:S01]  /*5ff0*/  LDCU.64 UR6, c[0x4][0x88] ;  /* 0x01001100ff0677ac */ /* 0x000ee20008000a00 */
[----:B------:R-:W4:Y:S01]  /*6000*/  LDCU.64 UR4, c[0x4][0x8] ;  /* 0x01000100ff0477ac */ /* 0x000f220008000a00 */
[----:B-1----:R-:W-:Y:S02]  /*6010*/  MOV R4, UR8 ;  /* 0x0000000800047c02 */ /* 0x002fe40008000f00 */
[----:B------:R-:W-:Y:S02]  /*6020*/  MOV R5, UR9 ;  /* 0x0000000900057c02 */ /* 0x000fe40008000f00 */
[----:B---3--:R-:W-:Y:S01]  /*6030*/  MOV R7, UR7 ;  /* 0x0000000700077c02 */ /* 0x008fe20008000f00 */
[----:B------:R-:W-:Y:S01]  /*6040*/  IMAD.U32 R6, RZ, RZ, UR6 ;  /* 0x00000006ff067e24 */ /* 0x000fe2000f8e00ff */
[----:B----4-:R-:W-:Y:S01]  /*6050*/  MOV R11, UR5 ;  /* 0x00000005000b7c02 */ /* 0x010fe20008000f00 */
[----:B------:R-:W-:Y:S02]  /*6060*/  IMAD.U32 R10, RZ, RZ, UR4 ;  /* 0x00000004ff0a7e24 */ /* 0x000fe4000f8e00ff */
[----:B------:R-:W-:Y:S07]  /*6070*/  LEPC R20, `(.L_x_82) ;  /* 0x000000001014794e */ /* 0x000fee0000000000 */
[----:B--2---:R-:W-:Y:S05]  /*6080*/  CALL.ABS.NOINC R16 ;  /* 0x0000000010007343 */ /* 0x004fea0003c00000 */
.L_x_82:
[----:B------:R-:W-:Y:S05]  /*6090*/  BSYNC.RECONVERGENT B6 ;  /* 0x0000000000067941 */ /* 0x000fea0003800200 */
.L_x_81:
[----:B------:R-:W-:Y:S02]  /*60a0*/  R2UR UR6, R59 ;  /* 0x000000003b0672ca */ /* 0x000fe400000e0000 */
[----:B------:R-:W-:Y:S02]  /*60b0*/  R2UR UR5, R54 ;  /* 0x00000000360572ca */ /* 0x000fe400000e0000 */
[----:B------:R-:W-:Y:S02]  /*60c0*/  R2UR UR4, R53 ;  /* 0x00000000350472ca */ /* 0x000fe400000e0000 */
[----:B------:R-:W-:Y:S02]  /*60d0*/  ISETP.NE.U32.AND P4, PT, R42, RZ, PT ;  /* 0x000000ff2a00720c */ /* 0x000fe40003f85070 */
[----:B------:R-:W-:Y:S02]  /*60e0*/  ISETP.NE.U32.AND P2, PT, RZ, UR54, PT ;  /* 0x00000036ff007c0c */ /* 0x000fe4000bf45070 */
[----:B------:R-:W-:Y:S02]  /*60f0*/  ISETP.NE.AND.EX P4, PT, R43, RZ, PT, P4 ;  /* 0x000000ff2b00720c */ /* 0x000fe40003f85340 */
[----:B------:R-:W-:Y:S01]  /*6100*/  ISETP.NE.AND.EX P2, PT, RZ, UR55, PT, P2 ;  /* 0x00000037ff007c0c */ /* 0x000fe2000bf45320 */
[----:B------:R-:W-:Y:S02]  /*6110*/  UISETP.NE.AND UP2, UPT, UR6, URZ, UPT ;  /* 0x000000ff0600728c */ /* 0x000fe4000bf45270 */
[----:B------:R-:W-:Y:S04]  /*6120*/  UISETP.NE.U32.AND UP0, UPT, UR5, URZ, UPT ;  /* 0x000000ff0500728c */ /* 0x000fe8000bf05070 */
[----:B------:R-:W-:Y:S01]  /*6130*/  UISETP.NE.AND.EX UP1, UPT, UR4, URZ, UPT, UP0 ;  /* 0x000000ff0400728c */ /* 0x000fe2000bf25300 */
[----:B------:R-:W-:Y:S01]  /*6140*/  PLOP3.LUT P1, PT, PT, PT, UP2, 0x80, 0x8 ;  /* 0x000000000008781c */ /* 0x000fe20003f2f028 */
[----:B------:R-:W-:Y:S03]  /*6150*/  UPLOP3.LUT UP0, UPT, UPT, UPT, UPT, 0x40, 0x4 ;  /* 0x000000000004789c */ /* 0x000fe60003f0e870 */
[----:B------:R-:W-:Y:S06]  /*6160*/  @UP2 UPLOP3.LUT UP0, UPT, UPT, UPT, UP1, 0x80, 0x8 ;  /* 0x000000000008289c */ /* 0x000fec0003f0f010 */
[----:B------:R-:W-:Y:S01]  /*6170*/  PLOP3.LUT P0, PT, PT, PT, UP0, 0x80, 0x8 ;  /* 0x000000000008781c */ /* 0x000fe20003f0f008 */
[----:B------:R-:W-:Y:S01]  /*6180*/  @!UPT UIADD3 URZ, UPT, UPT, URZ, URZ, URZ ;  /* 0x000000fffffff290 */ /* 0x000fe2000fffe0ff */
[----:B------:R-:W-:Y:S11]  /*6190*/  BRA.U !UP1, `(.L_x_84) ;  /* 0x0000000109407547 */ /* 0x000ff6000b800000 */
[----:B------:R-:W-:Y:S01]  /*61a0*/  UISETP.NE.U32.AND UP0, UPT, UR54, URZ, UPT ;  /* 0x000000ff3600728c */ /* 0x000fe2000bf05070 */
[----:B------:R-:W-:Y:S01]  /*61b0*/  R2UR UR6, R54 ;  /* 0x00000000360672ca */ /* 0x000fe200000e0000 */
[----:B------:R-:W1:Y:S01]  /*61c0*/  LDCU.64 UR8, c[0x0][0x358] ;  /* 0x00006b00ff0877ac */ /* 0x000e620008000a00 */
[----:B------:R-:W-:Y:S02]  /*61d0*/  HFMA2 R51, -RZ, RZ, 0, 5.9604644775390625e-08 ;  /* 0x00000001ff337431 */ /* 0x000fe400000001ff */
[----:B------:R-:W-:Y:S01]  /*61e0*/  IMAD.MOV.U32 R0, RZ, RZ, 0x1 ;  /* 0x00000001ff007424 */ /* 0x000fe200078e00ff */
[----:B------:R-:W-:Y:S06]  /*61f0*/  UISETP.NE.AND.EX UP0, UPT, UR55, URZ, UPT, UP0 ;  /* 0x000000ff3700728c */ /* 0x000fec000bf05300 */
[----:B------:R-:W-:Y:S05]  /*6200*/  PLOP3.LUT P3, PT, PT, PT, UP0, 0x80, 0x8 ;  /* 0x000000000008781c */ /* 0x000fea0003f6f008 */
[----:B------:R-:W2:Y:S01]  /*6210*/  @UP0 LDCU.64 UR4, c[0x0][0x988] ;  /* 0x00013100ff0407ac */ /* 0x000ea20008000a00 */
[----:B------:R-:W-:Y:S07]  /*6220*/  @UP0 UIMAD UR6, UR52, UR6, URZ ;  /* 0x00000006340602a4 */ /* 0x000fee000f8e02ff */
[----:B------:R-:W-:Y:S01]  /*6230*/  @!P3 PRMT R51, R0, 0x7610, R51 ;  /* 0x000076100033b816 */ /* 0x000fe20000000033 */
[----:B--2---:R-:W-:Y:S06]  /*6240*/  @UP0 UIMAD.WIDE UR4, UR6, 0x4, UR4 ;  /* 0x00000004060408a5 */ /* 0x004fec000f8e0204 */
[----:B------:R-:W-:Y:S02]  /*6250*/  IMAD.U32 R4, RZ, RZ, UR4 ;  /* 0x00000004ff047e24 */ /* 0x000fe4000f8e00ff */
[----:B------:R-:W-:Y:S03]  /*6260*/  IMAD.U32 R5, RZ, RZ, UR5 ;  /* 0x00000005ff057e24 */ /* 0x000fe6000f8e00ff */
[----:B------:R-:W2:Y:S02]  /*6270*/  @!UP0 LDCU UR4, c[0x0][0x980] ;  /* 0x00013000ff0487ac */ /* 0x000ea40008000800 */
[----:B-1---5:R1:W5:Y:S02]  /*6280*/  @P3 LDG.E R27, desc[UR8][R4.64] ;  /* 0x00000008041b3981 */ /* 0x022364000c1e1900 */
[----:B-12---:R-:W-:Y:S02]  /*6290*/  @!P3 MOV R27, UR4 ;  /* 0x00000004001bbc02 */ /* 0x006fe40008000f00 */
.L_x_84:
[----:B------:R-:W-:Y:S05]  /*62a0*/  @!P4 BRA `(.L_x_85) ;  /* 0x000000000024c947 */ /* 0x000fea0003800000 */
[----:B------:R-:W-:Y:S01]  /*62b0*/  ISETP.NE.U32.AND P3, PT, R40, RZ, PT ;  /* 0x000000ff2800720c */ /* 0x000fe20003f65070 */
[----:B------:R-:W1:Y:S03]  /*62c0*/  LDCU.64 UR4, c[0x0][0x358] ;  /* 0x00006b00ff0477ac */ /* 0x000e660008000a00 */
[----:B------:R-:W-:Y:S11]  /*62d0*/  ISETP.NE.AND.EX P3, PT, R41, RZ, PT, P3 ;  /* 0x000000ff2900720c */ /* 0x000ff60003f65330 */
[----:B------:R-:W-:Y:S02]  /*62e0*/  @!UPT UIADD3 URZ, UPT, UPT, URZ, URZ, URZ ;  /* 0x000000fffffff290 */ /* 0x000fe4000fffe0ff */
[----:B------:R-:W2:Y:S01]  /*62f0*/  @P3 LDC.64 R4, c[0x0][0x9a8] ;  /* 0x00026a00ff043b82 */ /* 0x000ea20000000a00 */
[----:B------:R-:W-:Y:S04]  /*6300*/  @P3 IMAD R0, R42, UR52, RZ ;  /* 0x000000342a003c24 */ /* 0x000fe8000f8e02ff */
[----:B--2---:R-:W-:Y:S05]  /*6310*/  @P3 IMAD.WIDE R4, R0, 0x4, R4 ;  /* 0x0000000400043825 */ /* 0x004fea00078e0204 */
[----:B-1---5:R1:W5:Y:S02]  /*6320*/  @P3 LDG.E R24, desc[UR4][R4.64] ;  /* 0x0000000404183981 */ /* 0x022364000c1e1900 */
[----:B-1----:R-:W2:Y:S02]  /*6330*/  @!P3 LDC R24, c[0x0][0x9a0] ;  /* 0x00026800ff18bb82 */ /* 0x002ea40000000800 */
.L_x_85:
[----:B-----5:R-:W-:Y:S01]  /*6340*/  FSETP.NEU.AND P3, PT, R27, RZ, PT ;  /* 0x000000ff1b00720b */ /* 0x020fe20003f6d000 */
[----:B------:R-:W1:Y:S01]  /*6350*/  LDCU.128 UR12, c[0x0][0xb90] ;  /* 0x00017200ff0c77ac */ /* 0x000e620008000c00 */
[----:B------:R-:W-:Y:S01]  /*6360*/  SEL R3, RZ, 0xffffffff, P2 ;  /* 0xffffffffff037807 */ /* 0x000fe20001000000 */
[----:B------:R-:W-:Y:S01]  /*6370*/  IMAD.SHL.U32 R72, R49, 0x2, RZ ;  /* 0x0000000231487824 */ /* 0x000fe200078e00ff */
[----:B------:R-:W-:Y:S01]  /*6380*/  @P1 LOP3.LUT P2, RZ, R51, 0xff, RZ, 0xc0, !PT ;  /* 0x000000ff33ff1812 */ /* 0x000fe2000784c0ff */
[----:B------:R-:W-:Y:S01]  /*6390*/  BSSY B1, `(.L_x_86) ;  /* 0x000004e000017945 */ /* 0x000fe20003800000 */
[----:B------:R-:W-:Y:S01]  /*63a0*/  @P1 SEL R0, RZ, 0xffffffff, P3 ;  /* 0xffffffffff001807 */ /* 0x000fe20001800000 */
[----:B------:R-:W-:Y:S01]  /*63b0*/  VIADD R69, R72, UR49 ;  /* 0x0000003148457c36 */ /* 0x000fe20008000000 */
[----:B------:R-:W-:Y:S01]  /*63c0*/  LOP3.LUT R48, R48, 0x1, RZ, 0x3c, !PT ;  /* 0x0000000130307812 */ /* 0x000fe200078e3cff */
[----:B------:R-:W3:Y:S01]  /*63d0*/  LDCU UR11, c[0x0][0xba0] ;  /* 0x00017400ff0b77ac */ /* 0x000ee20008000800 */
[----:B------:R-:W-:Y:S01]  /*63e0*/  @P0 SEL R0, R3, R0, !P2 ;  /* 0x0000000003000207 */ /* 0x000fe20005000000 */
[----:B------:R-:W-:Y:S01]  /*63f0*/  IMAD.MOV.U32 R73, RZ, RZ, 0x1 ;  /* 0x00000001ff497424 */ /* 0x000fe200078e00ff */
[----:B------:R-:W-:Y:S01]  /*6400*/  LEA R70, R22, UR49, 0x3 ;  /* 0x0000003116467c11 */ /* 0x000fe2000f8e18ff */
[----:B------:R-:W-:Y:S01]  /*6410*/  USHF.L.U32 UR8, UR51, 0x6, URZ ;  /* 0x0000000633087899 */ /* 0x000fe200080006ff */
[----:B------:R-:W-:Y:S01]  /*6420*/  @P1 LOP3.LUT R0, R0, 0x1, RZ, 0xc0, !PT ;  /* 0x0000000100001812 */ /* 0x000fe200078ec0ff */
[----:B------:R-:W-:Y:S01]  /*6430*/  IMAD.IADD R25, R23, 0x1, R2 ;  /* 0x0000000117197824 */ /* 0x000fe200078e0202 */
[----:B------:R-:W-:Y:S01]  /*6440*/  R2UR UR4, R57 ;  /* 0x00000000390472ca */ /* 0x000fe200000e0000 */
[----:B------:R-:W-:Y:S01]  /*6450*/  IMAD.MOV.U32 R71, RZ, RZ, RZ ;  /* 0x000000ffff477224 */ /* 0x000fe200078e00ff */
[----:B------:R-:W-:Y:S01]  /*6460*/  ISETP.NE.U32.OR P5, PT, R0, 0x1, !P1 ;  /* 0x000000010000780c */ /* 0x000fe20004fa5470 */
[----:B------:R-:W-:Y:S01]  /*6470*/  IMAD.U32 R65, RZ, RZ, UR8 ;  /* 0x00000008ff417e24 */ /* 0x000fe2000f8e00ff */
[----:B------:R-:W-:Y:S02]  /*6480*/  R2UR UR6, R56 ;  /* 0x00000000380672ca */ /* 0x000fe400000e0000 */
[----:B------:R-:W-:Y:S02]  /*6490*/  CS2R R38, SRZ ;  /* 0x0000000000267805 */ /* 0x000fe4000001ff00 */
[----:B------:R-:W-:Y:S02]  /*64a0*/  R2UR UR10, R58 ;  /* 0x000000003a0a72ca */ /* 0x000fe400000e0000 */
[----:B------:R-:W-:Y:S02]  /*64b0*/  CS2R R36, SRZ ;  /* 0x0000000000247805 */ /* 0x000fe4000001ff00 */
[----:B------:R-:W-:Y:S02]  /*64c0*/  R2UR UR9, R55 ;  /* 0x00000000370972ca */ /* 0x000fe400000e0000 */
[----:B------:R-:W-:Y:S02]  /*64d0*/  CS2R R30, SRZ ;  /* 0x00000000001e7805 */ /* 0x000fe4000001ff00 */
[----:B------:R-:W-:Y:S02]  /*64e0*/  PLOP3.LUT P2, PT, PT, PT, UP1, 0x80, 0x8 ;  /* 0x000000000008781c */ /* 0x000fe40003f4f018 */
[----:B------:R-:W-:Y:S02]  /*64f0*/  CS2R R28, SRZ ;  /* 0x00000000001c7805 */ /* 0x000fe4000001ff00 */
[----:B------:R-:W-:Y:S01]  /*6500*/  LOP3.LUT P4, R66, R51, 0xff, RZ, 0xc0, !PT ;  /* 0x000000ff33427812 */ /* 0x000fe2000788c0ff */
[----:B------:R-:W-:Y:S01]  /*6510*/  UIMAD.WIDE.U32 UR4, UR8, UR4, URZ ;  /* 0x00000004080472a5 */ /* 0x000fe2000f8e00ff */
[----:B------:R-:W-:Y:S01]  /*6520*/  SEL R4, RZ, 0xffffffff, P3 ;  /* 0xffffffffff047807 */ /* 0x000fe20001800000 */
[----:B------:R-:W-:Y:S01]  /*6530*/  IMAD.IADD R68, R61, 0x1, R69 ;  /* 0x000000013d447824 */ /* 0x000fe200078e0245 */
[----:B------:R-:W-:Y:S01]  /*6540*/  @P5 SHF.L.U32 R0, R48, 0x1f, RZ ;  /* 0x0000001f30005819 */ /* 0x000fe200000006ff */
[----:B------:R-:W-:Y:S01]  /*6550*/  USHF.R.U32.HI UR5, URZ, UR6, UR5 ;  /* 0x00000006ff057299 */ /* 0x000fe20008011605 */
[----:B------:R-:W-:Y:S01]  /*6560*/  P2R R67, PR, RZ, 0x20 ;  /* 0x00000020ff437803 */ /* 0x000fe20000000000 */
[----:B------:R-:W-:Y:S01]  /*6570*/  UISETP.NE.AND UP0, UPT, UR10, 0x1, UPT ;  /* 0x000000010a00788c */ /* 0x000fe2000bf05270 */
[----:B------:R4:W2:Y:S03]  /*6580*/  @P5 SYNCS.PHASECHK.TRANS64.TRYWAIT P1, [UR49+0x80], R0 ;  /* 0x00008000ff0055a7 */ /* 0x0008a60008021131 */
[----:B------:R-:W-:Y:S01]  /*6590*/  USEL UR5, UR8, UR5, !UP0 ;  /* 0x0000000508057287 */ /* 0x000fe2000c000000 */
[----:B------:R-:W-:Y:S01]  /*65a0*/  @P2 SEL R4, R3, R4, !P4 ;  /* 0x0000000403042207 */ /* 0x000fe20006000000 */
[----:B------:R-:W-:Y:S03]  /*65b0*/  UISETP.NE.AND UP0, UPT, UR9, 0x1, UPT ;  /* 0x000000010900788c */ /* 0x000fe6000bf05270 */
[----:B------:R-:W-:Y:S01]  /*65c0*/  LOP3.LUT R4, R4, 0x1, RZ, 0xc0, !PT ;  /* 0x0000000104047812 */ /* 0x000fe200078ec0ff */
[----:B------:R-:W-:Y:S02]  /*65d0*/  IMAD R6, RZ, RZ, -UR5 ;  /* 0x80000005ff067e24 */ /* 0x000fe4000f8e02ff */
[----:B------:R-:W-:Y:S02]  /*65e0*/  IMAD.U32 R64, RZ, RZ, UR5 ;  /* 0x00000005ff407e24 */ /* 0x000fe4000f8e00ff */
[----:B------:R-:W-:Y:S01]  /*65f0*/  IMAD R65, R6, UR10, R65 ;  /* 0x0000000a06417c24 */ /* 0x000fe2000f8e0241 */
[----:B----4-:R-:W-:Y:S04]  /*6600*/  SHF.L.U32 R0, R47, 0x1f, RZ ;  /* 0x0000001f2f007819 */ /* 0x010fe800000006ff */
[----:B------:R4:W4:Y:S01]  /*6610*/  SYNCS.PHASECHK.TRANS64.TRYWAIT P0, [R70+URZ+0xe0], R0 ;  /* 0x0000e000460075a7 */ /* 0x00092200080011ff */
[----:B-1----:R-:W-:Y:S07]  /*6620*/  UIMAD.WIDE.U32 UR6, UR5, UR12, URZ ;  /* 0x0000000c050672a5 */ /* 0x002fee000f8e00ff */
[----:B------:R-:W-:Y:S02]  /*6630*/  UMOV UR4, UR7 ;  /* 0x0000000700047c82 */ /* 0x000fe40008000000 */
[----:B------:R-:W-:Y:S04]  /*6640*/  USHF.R.U32.HI UR4, URZ, UR13, UR4 ;  /* 0x0000000dff047299 */ /* 0x000fe80008011604 */
[----:B------:R-:W-:Y:S02]  /*6650*/  USEL UR4, UR5, UR4, !UP0 ;  /* 0x0000000405047287 */ /* 0x000fe4000c000000 */
[----:B------:R-:W-:Y:S02]  /*6660*/  UISETP.NE.AND UP0, UPT, UR14, 0x1, UPT ;  /* 0x000000010e00788c */ /* 0x000fe4000bf05270 */
[----:B------:R-:W-:Y:S02]  /*6670*/  UIMAD.WIDE.U32 UR6, UR4, UR15, URZ ;  /* 0x0000000f040672a5 */ /* 0x000fe4000f8e00ff */
[----:B------:R-:W-:Y:S02]  /*6680*/  IMAD.U32 R63, RZ, RZ, UR4 ;  /* 0x00000004ff3f7e24 */ /* 0x000fe4000f8e00ff */
[----:B------:R-:W-:Y:S01]  /*6690*/  PLOP3.LUT P2, PT, PT, PT, UP0, 0x80, 0x8 ;  /* 0x000000000008781c */ /* 0x000fe20003f4f008 */
[----:B------:R-:W-:Y:S02]  /*66a0*/  IMAD R5, RZ, RZ, -UR4 ;  /* 0x80000004ff057e24 */ /* 0x000fe4000f8e02ff */
[----:B------:R-:W-:Y:S01]  /*66b0*/  UMOV UR6, UR7 ;  /* 0x0000000700067c82 */ /* 0x000fe20008000000 */
[----:B------:R-:W-:Y:S01]  /*66c0*/  IMAD.U32 R62, RZ, RZ, UR4 ;  /* 0x00000004ff3e7e24 */ /* 0x000fe2000f8e00ff */
[----:B---3--:R-:W-:Y:S01]  /*66d0*/  USHF.R.U32.HI UR6, URZ, UR11, UR6 ;  /* 0x0000000bff067299 */ /* 0x008fe20008011606 */
[----:B------:R-:W-:Y:S05]  /*66e0*/  IMAD R64, R5, UR9, R64 ;  /* 0x0000000905407c24 */ /* 0x000fea000f8e0240 */
[----:B------:R-:W-:Y:S02]  /*66f0*/  SEL R63, R63, UR6, !P2 ;  /* 0x000000063f3f7c07 */ /* 0x000fe4000d000000 */
[----:B------:R-:W-:Y:S03]  /*6700*/  ISETP.NE.U32.AND P2, PT, R4, 0x1, PT ;  /* 0x000000010400780c */ /* 0x000fe60003f45070 */
[----:B------:R-:W-:Y:S01]  /*6710*/  IMAD.MOV R3, RZ, RZ, -R63 ;  /* 0x000000ffff037224 */ /* 0x000fe200078e0a3f */
[----:B------:R-:W-:Y:S03]  /*6720*/  P2R R74, PR, RZ, 0x4 ;  /* 0x00000004ff4a7803 */ /* 0x000fe60000000000 */
[----:B------:R-:W-:Y:S01]  /*6730*/  IMAD R62, R3, UR14, R62 ;  /* 0x0000000e033e7c24 */ /* 0x000fe2000f8e023e */
[----:B--2---:R-:W-:Y:S01]  /*6740*/  @P5 SEL R73, RZ, 0x1, !P1 ;  /* 0x00000001ff495807 */ /* 0x004fe20004800000 */
[----:B------:R-:W-:Y:S06]  /*6750*/  @!P5 BRA `(.L_x_87) ;  /* 0x000000000044d947 */ /* 0x000fec0003800000 */
[----:B------:R-:W-:Y:S01]  /*6760*/  IMAD.MOV.U32 R38, RZ, RZ, RZ ;  /* 0x000000ffff267224 */ /* 0x000fe200078e00ff */
[----:B------:R-:W-:Y:S01]  /*6770*/  ISETP.NE.AND P1, PT, R73, RZ, PT ;  /* 0x000000ff4900720c */ /* 0x000fe20003f25270 */
[----:B------:R-:W-:Y:S01]  /*6780*/  BSSY B0, `(.L_x_88) ;  /* 0x0000008000007945 */ /* 0x000fe20003800000 */
[----:B------:R-:W-:Y:S02]  /*6790*/  CS2R R30, SRZ ;  /* 0x00000000001e7805 */ /* 0x000fe4000001ff00 */
[----:B------:R-:W-:Y:S02]  /*67a0*/  CS2R R28, SRZ ;  /* 0x00000000001c7805 */ /* 0x000fe4000001ff00 */
[----:B------:R-:W-:Y:S07]  /*67b0*/  CS2R R36, SRZ ;  /* 0x0000000000247805 */ /* 0x000fee000001ff00 */
[----:B------:R-:W-:Y:S05]  /*67c0*/  @P1 BRA `(.L_x_89) ;  /* 0x00000000000c1947 */ /* 0x000fea0003800000 */
[----:B------:R-:W-:Y:S04]  /*67d0*/  SHF.L.U32 R3, R48, 0x1f, RZ ;  /* 0x0000001f30037819 */ /* 0x000fe800000006ff */
[----:B------:R-:W1:Y:S02]  /*67e0*/  SYNCS.PHASECHK.TRANS64.TRYWAIT P1, [UR49+0x80], R3 ;  /* 0x00008003ff0075a7 */ /* 0x000e640008021131 */
[----:B-1----:R-:W-:Y:S05]  /*67f0*/  @!P1 BRA `(.L_x_90) ;  /* 0x0000002c00d09947 */ /* 0x002fea0003800000 */
.L_x_89:
[----:B------:R-:W-:Y:S05]  /*6800*/  BSYNC B0 ;  /* 0x0000000000007941 */ /* 0x000fea0003800000 */
.L_x_88:
[----:B------:R-:W-:Y:S01]  /*6810*/  ISETP.NE.AND P1, PT, R74, RZ, PT ;  /* 0x000000ff4a00720c */ /* 0x000fe20003f25270 */
[----:B------:R-:W-:Y:S11]  /*6820*/  HFMA2 R71, -RZ, RZ, 0, 5.9604644775390625e-08 ;  /* 0x00000001ff477431 */ /* 0x000ff600000001ff */
[----:B------:R-:W-:Y:S01]  /*6830*/  @!UPT UIADD3 URZ, UPT, UPT, URZ, URZ, URZ ;  /* 0x000000fffffff290 */ /* 0x000fe2000fffe0ff */
[----:B------:R-:W-:Y:S05]  /*6840*/  @P1 WARPSYNC.ALL ;  /* 0x0000000000001948 */ /* 0x000fea0003800000 */
[----:B------:R2:W3:Y:S04]  /*6850*/  @P1 LDSM.16.M88.4 R28, [R72+UR49+0x200] ;  /* 0x00020031481c183b */ /* 0x0004e80008000200 */
[----:B------:R2:W1:Y:S02]  /*6860*/  @P1 LDSM.16.M88.4 R36, [R68+0x200] ;  /* 0x000200004424183b */ /* 0x0004640000000200 */
.L_x_87:
[----:B------:R-:W-:Y:S05]  /*6870*/  BSYNC B1 ;  /* 0x0000000000017941 */ /* 0x000fea0003800000 */
.L_x_86:
[----:B-1----:R-:W-:Y:S04]  /*6880*/  SHF.R.U32.HI R2, RZ, 0x15, R25 ;  /* 0x00000015ff027819 */ /* 0x002fe80000011619 */
[----:B------:R-:W-:Y:S01]  /*6890*/  LOP3.LUT P1, RZ, R2, 0x3, R52, 0x48, !PT ;  /* 0x0000000302ff7812 */ /* 0x000fe20007824834 */
[----:B------:R-:W-:Y:S01]  /*68a0*/  @!UPT UIADD3 URZ, UPT, UPT, URZ, URZ, URZ ;  /* 0x000000fffffff290 */ /* 0x000fe2000fffe0ff */
[----:B----4-:R-:W-:Y:S11]  /*68b0*/  @P0 BRA `(.L_x_91) ;  /* 0x0000000000080947 */ /* 0x010ff60003800000 */
[----:B------:R-:W1:Y:S02]  /*68c0*/  SYNCS.PHASECHK.TRANS64.TRYWAIT P0, [R70+URZ+0xe0], R0 ;  /* 0x0000e000460075a7 */ /* 0x000e6400080011ff */
[----:B-1----:R-:W-:Y:S05]  /*68d0*/  @!P0 BRA `(.L_x_92) ;  /* 0x0000002c00b08947 */ /* 0x002fea0003800000 */
.L_x_91:
[----:B------:R-:W-:Y:S05]  /*68e0*/  @!P1 BRA `(.L_x_93) ;  /* 0x0000000000409947 */ /* 0x000fea0003800000 */
[----:B------:R-:W4:Y:S01]  /*68f0*/  LDCU.64 UR8, c[0x4][0x70] ;  /* 0x01000e00ff0877ac */ /* 0x000f220008000a00 */
[----:B------:R-:W-:Y:S01]  /*6900*/  MOV R3, 0x0 ;  /* 0x0000000000037802 */ /* 0x000fe20000000f00 */
[----:B------:R-:W-:Y:S02]  /*6910*/  HFMA2 R12, -RZ, RZ, 0, 5.9604644775390625e-08 ;  /* 0x00000001ff0c7431 */ /* 0x000fe400000001ff */
[----:B------:R-:W-:Y:S02]  /*6920*/  IMAD.MOV.U32 R8, RZ, RZ, 0x192 ;  /* 0x00000192ff087424 */ /* 0x000fe400078e00ff */
[----:B------:R-:W-:Y:S01]  /*6930*/  IMAD.MOV.U32 R13, RZ, RZ, RZ ;  /* 0x000000ffff0d7224 */ /* 0x000fe200078e00ff */
[----:B------:R-:W5:Y:S01]  /*6940*/  LDCU.64 UR6, c[0x4][0x78] ;  /* 0x01000f00ff0677ac */ /* 0x000f620008000a00 */
[----:B------:R-:W1:Y:S01]  /*6950*/  LDC.64 R2, c[0x4][R3] ;  /* 0x0100000003027b82 */ /* 0x000e620000000a00 */
[----:B------:R-:W2:Y:S01]  /*6960*/  LDCU.64 UR4, c[0x4][0x10] ;  /* 0x01000200ff0477ac */ /* 0x000ea20008000a00 */
[----:B----4-:R-:W-:Y:S01]  /*6970*/  MOV R5, UR9 ;  /* 0x0000000900057c02 */ /* 0x010fe20008000f00 */
[----:B------:R-:W-:Y:S01]  /*6980*/  IMAD.U32 R4, RZ, RZ, UR8 ;  /* 0x00000008ff047e24 */ /* 0x000fe2000f8e00ff */
[----:B-----5:R-:W-:Y:S01]  /*6990*/  MOV R7, UR7 ;  /* 0x0000000700077c02 */ /* 0x020fe20008000f00 */
[----:B------:R-:W-:Y:S01]  /*69a0*/  IMAD.U32 R6, RZ, RZ, UR6 ;  /* 0x00000006ff067e24 */ /* 0x000fe2000f8e00ff */
[----:B--2---:R-:W-:Y:S01]  /*69b0*/  MOV R11, UR5 ;  /* 0x00000005000b7c02 */ /* 0x004fe20008000f00 */
[----:B------:R-:W-:Y:S02]  /*69c0*/  IMAD.U32 R10, RZ, RZ, UR4 ;  /* 0x00000004ff0a7e24 */ /* 0x000fe4000f8e00ff */
[----:B------:R-:W-:Y:S07]  /*69d0*/  LEPC R20, `(.L_x_93) ;  /* 0x000000001014794e */ /* 0x000fee0000000000 */
[----:B-1-3--:R-:W-:Y:S05]  /*69e0*/  CALL.ABS.NOINC R2 ;  /* 0x0000000002007343 */ /* 0x00afea0003c00000 */
.L_x_93:
[----:B------:R-:W-:Y:S05]  /*69f0*/  WARPSYNC.ALL ;  /* 0x0000000000007948 */ /* 0x000fea0003800000 */
[----:B------:R-:W-:Y:S01]  /*6a00*/  R2UR UR4, R25 ;  /* 0x00000000190472ca */ /* 0x000fe200000e0000 */
[--C-:B---3--:R-:W-:Y:S01]  /*6a10*/  HADD2.F32 R20, -RZ, R28.reuse.H0_H0 ;  /* 0x2000001cff147230 */ /* 0x108fe20000004100 */
[----:B------:R-:W-:Y:S01]  /*6a20*/  ISETP.NE.AND P0, PT, R50, RZ, PT ;  /* 0x000000ff3200720c */ /* 0x000fe20003f05270 */
[----:B------:R-:W-:Y:S01]  /*6a30*/  HADD2.F32 R21, -RZ, R28.H1_H1 ;  /* 0x3000001cff157230 */ /* 0x000fe20000004100 */
[----:B------:R-:W-:Y:S01]  /*6a40*/  BSSY.RECONVERGENT B0, `(.L_x_94) ;  /* 0x000004f000007945 */ /* 0x000fe20003800200 */
[--C-:B------:R-:W-:Y:S08]  /*6a50*/  HADD2.F32 R26, -RZ, R29.reuse.H0_H0 ;  /* 0x2000001dff1a7230 */ /* 0x100ff00000004100 */
[----:B------:R-:W1:Y:S02]  /*6a60*/  LDTM.16dp256bit.x4 R4, tmem[UR4] ;  /* 0x00000004000479ee */ /* 0x000e640008120000 */
[C---:B-1----:R-:W-:Y:S01]  /*6a70*/  FMUL R0, R24.reuse, R4 ;  /* 0x0000000418007220 */ /* 0x042fe20000400000 */
[C---:B------:R-:W-:Y:S01]  /*6a80*/  FMUL R4, R24.reuse, R8 ;  /* 0x0000000818047220 */ /* 0x040fe20000400000 */
[C---:B------:R-:W-:Y:S01]  /*6a90*/  FMUL R8, R24.reuse, R12 ;  /* 0x0000000c18087220 */ /* 0x040fe20000400000 */
[C---:B------:R-:W-:Y:S01]  /*6aa0*/  FMUL R2, R24.reuse, R5 ;  /* 0x0000000518027220 */ /* 0x040fe20000400000 */
[C---:B------:R-:W-:Y:S01]  /*6ab0*/  FFMA R0, R27.reuse, R20, R0 ;  /* 0x000000141b007223 */ /* 0x040fe20000000000 */
[C---:B------:R-:W-:Y:S01]  /*6ac0*/  FMUL R12, R24.reuse, R16 ;  /* 0x00000010180c7220 */ /* 0x040fe20000400000 */
[C---:B------:R-:W-:Y:S01]  /*6ad0*/  FMUL R3, R24.reuse, R6 ;  /* 0x0000000618037220 */ /* 0x040fe20000400000 */
[----:B------:R-:W-:Y:S02]  /*6ae0*/  HADD2.F32 R16, -RZ, R29.H1_H1 ;  /* 0x3000001dff107230 */ /* 0x000fe40000004100 */
[C---:B------:R-:W-:Y:S01]  /*6af0*/  FFMA R2, R27.reuse, R21, R2 ;  /* 0x000000151b027223 */ /* 0x040fe20000000002 */
[C---:B------:R-:W-:Y:S01]  /*6b00*/  FMUL R7, R24.reuse, R7 ;  /* 0x0000000718077220 */ /* 0x040fe20000400000 */
[C---:B------:R-:W-:Y:S01]  /*6b10*/  FMUL R5, R24.reuse, R9 ;  /* 0x0000000918057220 */ /* 0x040fe20000400000 */
[C---:B------:R-:W-:Y:S01]  /*6b20*/  FFMA R3, R27.reuse, R26, R3 ;  /* 0x0000001a1b037223 */ /* 0x040fe20000000003 */
[C---:B------:R-:W-:Y:S01]  /*6b30*/  FMUL R9, R24.reuse, R13 ;  /* 0x0000000d18097220 */ /* 0x040fe20000400000 */
[----:B------:R-:W-:Y:S01]  /*6b40*/  FFMA R7, R27, R16, R7 ;  /* 0x000000101b077223 */ /* 0x000fe20000000007 */
[--C-:B------:R-:W-:Y:S02]  /*6b50*/  HADD2.F32 R16, -RZ, R30.reuse.H1_H1 ;  /* 0x3000001eff107230 */ /* 0x100fe40000004100 */
[C---:B------:R-:W-:Y:S01]  /*6b60*/  FMUL R6, R24.reuse, R10 ;  /* 0x0000000a18067220 */ /* 0x040fe20000400000 */
[C---:B------:R-:W-:Y:S01]  /*6b70*/  FMUL R13, R24.reuse, R17 ;  /* 0x00000011180d7220 */ /* 0x040fe20000400000 */
[----:B------:R-:W-:Y:S02]  /*6b80*/  HADD2.F32 R17, -RZ, R30.H0_H0 ;  /* 0x2000001eff117230 */ /* 0x000fe40000004100 */
[C---:B------:R-:W-:Y:S01]  /*6b90*/  FMUL R10, R24.reuse, R14 ;  /* 0x0000000e180a7220 */ /* 0x040fe20000400000 */
[----:B------:R-:W-:Y:S01]  /*6ba0*/  FMUL R14, R24, R18 ;  /* 0x00000012180e7220 */ /* 0x000fe20000400000 */
[----:B------:R-:W-:Y:S01]  /*6bb0*/  F2FP.F16.F32.PACK_AB R32, R2, R0 ;  /* 0x000000000220723e */ /* 0x000fe200000000ff */
[--C-:B------:R-:W-:Y:S01]  /*6bc0*/  HADD2.F32 R18, -RZ, R31.reuse.H0_H0 ;  /* 0x2000001fff127230 */ /* 0x100fe20000004100 */
[----:B------:R-:W-:Y:S01]  /*6bd0*/  F2FP.F16.F32.PACK_AB R33, R7, R3 ;  /* 0x000000030721723e */ /* 0x000fe200000000ff */
[----:B------:R-:W-:Y:S02]  /*6be0*/  HADD2.F32 R0, -RZ, R31.H1_H1 ;  /* 0x3000001fff007230 */ /* 0x000fe40000004100 */
[C---:B------:R-:W-:Y:S01]  /*6bf0*/  FMUL R11, R24.reuse, R11 ;  /* 0x0000000b180b7220 */ /* 0x040fe20000400000 */
[--C-:B------:R-:W-:Y:S02]  /*6c00*/  HADD2.F32 R2, -RZ, R36.reuse.H0_H0 ;  /* 0x20000024ff027230 */ /* 0x100fe40000004100 */
[C---:B------:R-:W-:Y:S01]  /*6c10*/  FFMA R4, R27.reuse, R17, R4 ;  /* 0x000000111b047223 */ /* 0x040fe20000000004 */
[----:B------:R-:W-:Y:S02]  /*6c20*/  HADD2.F32 R3, -RZ, R36.H1_H1 ;  /* 0x30000024ff037230 */ /* 0x000fe40000004100 */
[C---:B------:R-:W-:Y:S01]  /*6c30*/  FFMA R5, R27.reuse, R16, R5 ;  /* 0x000000101b057223 */ /* 0x040fe20000000005 */
[C---:B------:R-:W-:Y:S01]  /*6c40*/  FFMA R6, R27.reuse, R18, R6 ;  /* 0x000000121b067223 */ /* 0x040fe20000000006 */
[C---:B------:R-:W-:Y:S01]  /*6c50*/  FFMA R11, R27.reuse, R0, R11 ;  /* 0x000000001b0b7223 */ /* 0x040fe2000000000b */
[--C-:B------:R-:W-:Y:S02]  /*6c60*/  HADD2.F32 R7, -RZ, R37.reuse.H0_H0 ;  /* 0x20000025ff077230 */ /* 0x100fe40000004100 */
[C---:B------:R-:W-:Y:S01]  /*6c70*/  FFMA R8, R27.reuse, R2, R8 ;  /* 0x000000021b087223 */ /* 0x040fe20000000008 */
[----:B------:R-:W-:Y:S02]  /*6c80*/  HADD2.F32 R0, -RZ, R37.H1_H1 ;  /* 0x30000025ff007230 */ /* 0x000fe40000004100 */
[----:B------:R-:W-:Y:S01]  /*6c90*/  FFMA R9, R27, R3, R9 ;  /* 0x000000031b097223 */ /* 0x000fe20000000009 */
[C---:B------:R-:W-:Y:S01]  /*6ca0*/  FMUL R15, R24.reuse, R15 ;  /* 0x0000000f180f7220 */ /* 0x040fe20000400000 */
[--C-:B------:R-:W-:Y:S01]  /*6cb0*/  HADD2.F32 R2, -RZ, R38.reuse.H0_H0 ;  /* 0x20000026ff027230 */ /* 0x100fe20000004100 */
[----:B------:R-:W-:Y:S01]  /*6cc0*/  F2FP.F16.F32.PACK_AB R34, R5, R4 ;  /* 0x000000040522723e */ /* 0x000fe200000000ff */
[----:B------:R-:W-:Y:S02]  /*6cd0*/  HADD2.F32 R3, -RZ, R38.H1_H1 ;  /* 0x30000026ff037230 */ /* 0x000fe40000004100 */
[C---:B------:R-:W-:Y:S01]  /*6ce0*/  FFMA R10, R27.reuse, R7, R10 ;  /* 0x000000071b0a7223 */ /* 0x040fe2000000000a */
[--C-:B------:R-:W-:Y:S02]  /*6cf0*/  HADD2.F32 R4, -RZ, R39.reuse.H0_H0 ;  /* 0x20000027ff047230 */ /* 0x100fe40000004100 */
[C---:B------:R-:W-:Y:S01]  /*6d00*/  FFMA R15, R27.reuse, R0, R15 ;  /* 0x000000001b0f7223 */ /* 0x040fe2000000000f */
[----:B------:R-:W-:Y:S02]  /*6d10*/  HADD2.F32 R5, -RZ, R39.H1_H1 ;  /* 0x30000027ff057230 */ /* 0x000fe40000004100 */
[----:B------:R-:W-:Y:S01]  /*6d20*/  FMUL R19, R24, R19 ;  /* 0x0000001318137220 */ /* 0x000fe20000400000 */
[C---:B------:R-:W-:Y:S01]  /*6d30*/  FFMA R12, R27.reuse, R2, R12 ;  /* 0x000000021b0c7223 */ /* 0x040fe2000000000c */
[C---:B------:R-:W-:Y:S01]  /*6d40*/  FFMA R13, R27.reuse, R3, R13 ;  /* 0x000000031b0d7223 */ /* 0x040fe2000000000d */
[C---:B------:R-:W-:Y:S01]  /*6d50*/  FFMA R14, R27.reuse, R4, R14 ;  /* 0x000000041b0e7223 */ /* 0x040fe2000000000e */
[----:B------:R-:W-:Y:S01]  /*6d60*/  FFMA R19, R27, R5, R19 ;  /* 0x000000051b137223 */ /* 0x000fe20000000013 */
[----:B------:R-:W-:Y:S02]  /*6d70*/  F2FP.F16.F32.PACK_AB R35, R11, R6 ;  /* 0x000000060b23723e */ /* 0x000fe400000000ff */
[----:B------:R-:W-:Y:S02]  /*6d80*/  F2FP.F16.F32.PACK_AB R8, R9, R8 ;  /* 0x000000080908723e */ /* 0x000fe400000000ff */
[----:B------:R-:W-:Y:S01]  /*6d90*/  F2FP.F16.F32.PACK_AB R9, R15, R10 ;  /* 0x0000000a0f09723e */ /* 0x000fe200000000ff */
[----:B------:R1:W-:Y:S01]  /*6da0*/  STSM.16.M88.4 [R69+0x200], R32 ;  /* 0x0002002045007844 */ /* 0x0003e20000000200 */
[----:B------:R-:W-:Y:S02]  /*6db0*/  F2FP.F16.F32.PACK_AB R10, R13, R12 ;  /* 0x0000000c0d0a723e */ /* 0x000fe400000000ff */
[----:B------:R-:W-:Y:S05]  /*6dc0*/  F2FP.F16.F32.PACK_AB R11, R19, R14 ;  /* 0x0000000e130b723e */ /* 0x000fea00000000ff */
[----:B------:R1:W-:Y:S01]  /*6dd0*/  STSM.16.M88.4 [R68+0x200], R8 ;  /* 0x0002000844007844 */ /* 0x0003e20000000200 */
[----:B------:R-:W-:Y:S01]  /*6de0*/  @!PT LDS RZ, [RZ] ;  /* 0x00000000fffff984 */ /* 0x000fe20000000800 */
[----:B------:R-:W-:Y:S01]  /*6df0*/  @!PT LDS RZ, [RZ] ;  /* 0x00000000fffff984 */ /* 0x000fe20000000800 */
[----:B------:R-:W-:Y:S01]  /*6e00*/  @!PT LDS RZ, [RZ] ;  /* 0x00000000fffff984 */ /* 0x000fe20000000800 */
[----:B------:R-:W-:Y:S01]  /*6e10*/  @!PT LDS RZ, [RZ] ;  /* 0x00000000fffff984 */ /* 0x000fe20000000800 */
[----:B------:R3:W-:Y:S07]  /*6e20*/  MEMBAR.ALL.CTA ;  /* 0x0000000000007992 */ /* 0x0007ee0000008000 */
[----:B---3--:R-:W3:Y:S02]  /*6e30*/  FENCE.VIEW.ASYNC.S ;  /* 0x00000000000073c6 */ /* 0x008ee40000000000 */
[----:B---3--:R-:W-:Y:S06]  /*6e40*/  BAR.SYNC.DEFER_BLOCKING 0x1, 0x80 ;  /* 0x0042000000007b1d */ /* 0x008fec0000010000 */
[----:B------:R-:W-:Y:S05]  /*6e50*/  @P0 BRA `(.L_x_95) ;  /* 0x0000000000340947 */ /* 0x000fea0003800000 */
[----:B------:R-:W3:Y:S01]  /*6e60*/  LDCU.64 UR6, c[0x0][0x348] ;  /* 0x00006900ff0677ac */ /* 0x000ee20008000a00 */
[----:B------:R-:W-:Y:S02]  /*6e70*/  R2UR UR42, R65 ;  /* 0x00000000412a72ca */ /* 0x000fe400000e0000 */
[----:B------:R-:W-:Y:S01]  /*6e80*/  R2UR UR43, R64 ;  /* 0x00000000402b72ca */ /* 0x000fe200000e0000 */
[----:B------:R-:W-:Y:S01]  /*6e90*/  UIADD3 UR4, UPT, UPT, UR49, 0x200, URZ ;  /* 0x0000020031047890 */ /* 0x000fe2000fffe0ff */
[----:B------:R-:W-:Y:S02]  /*6ea0*/  R2UR UR44, R62 ;  /* 0x000000003e2c72ca */ /* 0x000fe400000e0000 */
[----:B------:R-:W-:Y:S03]  /*6eb0*/  R2UR UR45, R63 ;  /* 0x000000003f2d72ca */ /* 0x000fe600000e0000 */
[----:B------:R-:W-:Y:S05]  /*6ec0*/  IMAD.U32 R60, RZ, RZ, UR4 ;  /* 0x00000004ff3c7e24 */ /* 0x000fea000f8e00ff */
[----:B------:R-:W-:Y:S01]  /*6ed0*/  R2UR UR40, R60 ;  /* 0x000000003c2872ca */ /* 0x000fe200000e0000 */
[----:B---3--:R-:W-:Y:S04]  /*6ee0*/  UIADD3 UR4, UP0, UPT, UR6, 0x780, URZ ;  /* 0x0000078006047890 */ /* 0x008fe8000ff1e0ff */
[----:B------:R-:W-:Y:S09]  /*6ef0*/  UIADD3.X UR5, UPT, UPT, URZ, UR7, URZ, UP0, !UPT ;  /* 0x00000007ff057290 */ /* 0x000ff200087fe4ff */
[----:B------:R3:W-:Y:S01]  /*6f00*/  UTMASTG.5D.IM2COL [UR40], [UR4] ;  /* 0x00000028040073b5 */ /* 0x0007e20008060000 */
[----:B------:R0:W-:Y:S01]  /*6f10*/  UTMACMDFLUSH ;  /* 0x00000000000079b7 */ /* 0x0001e20000000000 */
[----:B---3--:R-:W-:Y:S04]  /*6f20*/  DEPBAR.LE SB0, 0x1 ;  /* 0x000080400000791a */ /* 0x008fe80000000000 */
.L_x_95:
[----:B------:R-:W-:Y:S05]  /*6f30*/  BSYNC.RECONVERGENT B0 ;  /* 0x0000000000007941 */ /* 0x000fea0003800200 */
.L_x_94:
[----:B------:R-:W-:Y:S01]  /*6f40*/  BAR.SYNC.DEFER_BLOCKING 0x1, 0x80 ;  /* 0x0042000000007b1d */ /* 0x000fe20000010000 */
[----:B------:R-:W-:Y:S01]  /*6f50*/  ISETP.NE.AND P1, PT, R67, RZ, PT ;  /* 0x000000ff4300720c */ /* 0x000fe20003f25270 */
[----:B------:R-:W-:Y:S01]  /*6f60*/  UISETP.NE.AND UP0, UPT, UR53, URZ, UPT ;  /* 0x000000ff3500728c */ /* 0x000fe2000bf05270 */
[----:B------:R-:W-:Y:S11]  /*6f70*/  LEA R4, R71, UR49, 0x3 ;  /* 0x0000003147047c11 */ /* 0x000ff6000f8e18ff */
[----:B------:R-:W-:Y:S01]  /*6f80*/  @P1 SHF.L.U32 R3, R48, 0x1f, RZ ;  /* 0x0000001f30031819 */ /* 0x000fe200000006ff */
[----:B------:R-:W-:Y:S06]  /*6f90*/  BRA.U !UP0, `(.L_x_96) ;  /* 0x0000000108247547 */ /* 0x000fec000b800000 */
[----:B------:R-:W3:Y:S01]  /*6fa0*/  S2R R0, SR_CgaCtaId ;  /* 0x0000000000007919 */ /* 0x000ee20000008800 */
[----:B------:R-:W-:Y:S01]  /*6fb0*/  IMAD.U32 R2, RZ, RZ, UR50 ;  /* 0x00000032ff027e24 */ /* 0x000fe2000f8e00ff */
[----:B------:R-:W-:Y:S04]  /*6fc0*/  UIADD3 UR4, UPT, UPT, UR50, 0x1, URZ ;  /* 0x0000000132047890 */ /* 0x000fe8000fffe0ff */
[----:B------:R-:W-:Y:S01]  /*6fd0*/  @P1 LEA R2, R2, UR49, 0x3 ;  /* 0x0000003102021c11 */ /* 0x000fe2000f8e18ff */
[----:B------:R-:W-:Y:S04]  /*6fe0*/  UISETP.NE.AND UP0, UPT, UR4, 0x4, UPT ;  /* 0x000000040400788c */ /* 0x000fe8000bf05270 */
[----:B------:R-:W-:Y:S01]  /*6ff0*/  @P1 VIADD R2, R2, 0xa0 ;  /* 0x000000a002021836 */ /* 0x000fe20000000000 */
[----:B------:R-:W-:Y:S04]  /*7000*/  USEL UR50, UR4, URZ, UP0 ;  /* 0x000000ff04327287 */ /* 0x000fe80008000000 */
[----:B---3--:R-:W-:Y:S04]  /*7010*/  @P1 PRMT R0, R0, 0x654, R2 ;  /* 0x0000065400001816 */ /* 0x008fe80000000002 */
[----:B------:R3:W-:Y:S04]  /*7020*/  @P1 SYNCS.ARRIVE.TRANS64.RED.A1T0 RZ, [R0+URZ], RZ ;  /* 0x000000ff00ff19a7 */ /* 0x0007e800081004ff */
.L_x_96:
[----:B------:R-:W4:Y:S01]  /*7030*/  @P1 SYNCS.PHASECHK.TRANS64.TRYWAIT P0, [R4+URZ+0x80], R3 ;  /* 0x00008003040015a7 */ /* 0x000f2200080011ff */
[----:B------:R-:W-:Y:S01]  /*7040*/  BSSY B1, `(.L_x_97) ;  /* 0x0000013000017945 */ /* 0x000fe20003800000 */
[----:B----4-:R-:W-:Y:S03]  /*7050*/  @P1 SEL R73, RZ, 0x1, !P0 ;  /* 0x00000001ff491807 */ /* 0x010fe60004000000 */
[----:B------:R-:W-:Y:S05]  /*7060*/  @!P1 BRA `(.L_x_98) ;  /* 0x0000000000409947 */ /* 0x000fea0003800000 */
[----:B------:R-:W-:Y:S01]  /*7070*/  ISETP.NE.AND P1, PT, R74, RZ, PT ;  /* 0x000000ff4a00720c */ /* 0x000fe20003f25270 */
[----:B------:R-:W-:Y:S01]  /*7080*/  BSSY B0, `(.L_x_99) ;  /* 0x0000009000007945 */ /* 0x000fe20003800000 */
[----:B------:R-:W-:Y:S11]  /*7090*/  ISETP.NE.AND P0, PT, R73, RZ, PT ;  /* 0x000000ff4900720c */ /* 0x000ff60003f05270 */
[----:B------:R-:W-:Y:S05]  /*70a0*/  @P1 IMAD R3, R71, 0x1000, R72 ;  /* 0x0000100047031824 */ /* 0x000fea00078e0248 */
[----:B------:R-:W-:Y:S05]  /*70b0*/  @P1 IADD3 R2, PT, PT, R3, UR49, RZ ;  /* 0x0000003103021c10 */ /* 0x000fea000fffe0ff */
[----:B------:R-:W-:Y:S01]  /*70c0*/  @P1 IMAD.IADD R2, R61, 0x1, R2 ;  /* 0x000000013d021824 */ /* 0x000fe200078e0202 */
[----:B------:R-:W-:Y:S06]  /*70d0*/  @P0 BRA `(.L_x_100) ;  /* 0x00000000000c0947 */ /* 0x000fec0003800000 */
[----:B---3--:R-:W-:Y:S04]  /*70e0*/  SHF.L.U32 R0, R48, 0x1f, RZ ;  /* 0x0000001f30007819 */ /* 0x008fe800000006ff */
[----:B------:R-:W3:Y:S02]  /*70f0*/  SYNCS.PHASECHK.TRANS64.TRYWAIT P0, [R4+URZ+0x80], R0 ;  /* 0x00008000040075a7 */ /* 0x000ee400080011ff */
[----:B---3--:R-:W-:Y:S05]  /*7100*/  @!P0 BRA `(.L_x_101) ;  /* 0x0000002400b88947 */ /* 0x008fea0003800000 */
.L_x_100:
[----:B------:R-:W-:Y:S05]  /*7110*/  BSYNC B0 ;  /* 0x0000000000007941 */ /* 0x000fea0003800000 */
.L_x_99:
[----:B------:R-:W-:Y:S02]  /*7120*/  ISETP.NE.AND P0, PT, R74, RZ, PT ;  /* 0x000000ff4a00720c */ /* 0x000fe40003f05270 */
[----:B------:R-:W-:Y:S11]  /*7130*/  IADD3 R71, PT, PT, R71, 0x1, RZ ;  /* 0x0000000147477810 */ /* 0x000ff60007ffe0ff */
[----:B------:R-:W-:Y:S05]  /*7140*/  @P0 WARPSYNC.ALL ;  /* 0x0000000000000948 */ /* 0x000fea0003800000 */
[----:B------:R4:W1:Y:S04]  /*7150*/  @P0 LDSM.16.M88.4 R28, [R3+UR49+0x200] ;  /* 0x00020031031c083b */ /* 0x0008680008000200 */
[----:B------:R4:W1:Y:S02]  /*7160*/  @P0 LDSM.16.M88.4 R36, [R2+0x200] ;  /* 0x000200000224083b */ /* 0x0008640000000200 */
.L_x_98:
[----:B------:R-:W-:Y:S05]  /*7170*/  BSYNC B1 ;  /* 0x0000000000017941 */ /* 0x000fea0003800000 */
.L_x_97:
[----:B---3--:R-:W-:Y:S05]  /*7180*/  VIADD R0, R25, 0x20 ;  /* 0x0000002019007836 */ /* 0x008fea0000000000 */
[----:B------:R-:W-:Y:S04]  /*7190*/  SHF.R.U32.HI R0, RZ, 0x15, R0 ;  /* 0x00000015ff007819 */ /* 0x000fe80000011600 */
[----:B------:R-:W-:Y:S11]  /*71a0*/  LOP3.LUT P0, RZ, R0, 0x3, R52, 0x48, !PT ;  /* 0x0000000300ff7812 */ /* 0x000ff60007804834 */
[----:B------:R-:W-:Y:S02]  /*71b0*/  @!UPT UIADD3 URZ, UPT, UPT, URZ, URZ, URZ ;  /* 0x000000fffffff290 */ /* 0x000fe4000fffe0ff */
[----:B------:R-:W-:Y:S05]  /*71c0*/  @!P0 BRA `(.L_x_102) ;  /* 0x0000000000408947 */ /* 0x000fea0003800000 */
[----:B------:R-:W3:Y:S01]  /*71d0*/  LDCU.64 UR8, c[0x4][0x70] ;  /* 0x01000e00ff0877ac */ /* 0x000ee20008000a00 */
[----:B----4-:R-:W-:Y:S01]  /*71e0*/  MOV R3, 0x0 ;  /* 0x0000000000037802 */ /* 0x010fe20000000f00 */
[----:B------:R-:W-:Y:S02]  /*71f0*/  HFMA2 R12, -RZ, RZ, 0, 5.9604644775390625e-08 ;  /* 0x00000001ff0c7431 */ /* 0x000fe400000001ff */
[----:B-1----:R-:W-:Y:S02]  /*7200*/  IMAD.MOV.U32 R8, RZ, RZ, 0x192 ;  /* 0x00000192ff087424 */ /* 0x002fe400078e00ff */
[----:B------:R-:W-:Y:S01]  /*7210*/  IMAD.MOV.U32 R13, RZ, RZ, RZ ;  /* 0x000000ffff0d7224 */ /* 0x000fe200078e00ff */
[----:B------:R-:W1:Y:S01]  /*7220*/  LDCU.64 UR6, c[0x4][0x78] ;  /* 0x01000f00ff0677ac */ /* 0x000e620008000a00 */
[----:B------:R-:W4:Y:S01]  /*7230*/  LDC.64 R2, c[0x4][R3] ;  /* 0x0100000003027b82 */ /* 0x000f220000000a00 */
[----:B------:R-:W5:Y:S01]  /*7240*/  LDCU.64 UR4, c[0x4][0x10] ;  /* 0x01000200ff0477ac */ /* 0x000f620008000a00 */
[----:B---3--:R-:W-:Y:S01]  /*7250*/  MOV R5, UR9 ;  /* 0x0000000900057c02 */ /* 0x008fe20008000f00 */
[----:B------:R-:W-:Y:S01]  /*7260*/  IMAD.U32 R4, RZ, RZ, UR8 ;  /* 0x00000008ff047e24 */ /* 0x000fe2000f8e00ff */
[----:B-1----:R-:W-:Y:S01]  /*7270*/  MOV R7, UR7 ;  /* 0x0000000700077c02 */ /* 0x002fe20008000f00 */
[----:B------:R-:W-:Y:S01]  /*7280*/  IMAD.U32 R6, RZ, RZ, UR6 ;  /* 0x00000006ff067e24 */ /* 0x000fe2000f8e00ff */
[----:B-----5:R-:W-:Y:S01]  /*7290*/  MOV R11, UR5 ;  /* 0x00000005000b7c02 */ /* 0x020fe20008000f00 */
[----:B------:R-:W-:Y:S02]  /*72a0*/  IMAD.U32 R10, RZ, RZ, UR4 ;  /* 0x00000004ff0a7e24 */ /* 0x000fe4000f8e00ff */
[----:B------:R-:W-:Y:S07]  /*72b0*/  LEPC R20, `(.L_x_102) ;  /* 0x000000001014794e */ /* 0x000fee0000000000 */
[----:B--2-4-:R-:W-:Y:S05]  /*72c0*/  CALL.ABS.NOINC R2 ;  /* 0x0000000002007343 */ /* 0x014fea0003c00000 */
.L_x_102:
[----:B------:R-:W-:Y:S01]  /*72d0*/  ISETP.NE.AND P6, PT, R67, RZ, PT ;  /* 0x000000ff4300720c */ /* 0x000fe20003fc5270 */
[----:B------:R-:W-:Y:S05]  /*72e0*/  WARPSYNC.ALL ;  /* 0x0000000000007948 */ /* 0x000fea0003800000 */
[----:B------:R-:W-:Y:S01]  /*72f0*/  R2UR UR4, R25 ;  /* 0x00000000190472ca */ /* 0x000fe200000e0000 */
[--C-:B-1--4-:R-:W-:Y:S01]  /*7300*/  HADD2.F32 R3, -RZ, R28.reuse.H0_H0 ;  /* 0x2000001cff037230 */ /* 0x112fe20000004100 */
[----:B------:R-:W1:Y:S01]  /*7310*/  S2R R75, SR_CgaCtaId ;  /* 0x00000000004b7919 */ /* 0x000e620000008800 */
[--C-:B------:R-:W-:Y:S01]  /*7320*/  HADD2.F32 R20, -RZ, R29.reuse.H0_H0 ;  /* 0x2000001dff147230 */ /* 0x100fe20000004100 */
[----:B------:R-:W-:Y:S01]  /*7330*/  ISETP.NE.AND P0, PT, R50, RZ, PT ;  /* 0x000000ff3200720c */ /* 0x000fe20003f05270 */
[----:B------:R-:W-:Y:S01]  /*7340*/  HADD2.F32 R21, -RZ, R29.H1_H1 ;  /* 0x3000001dff157230 */ /* 0x000fe20000004100 */
[----:B------:R-:W-:Y:S07]  /*7350*/  BSSY.RECONVERGENT B0, `(.L_x_103) ;  /* 0x0000053000007945 */ /* 0x000fee0003800200 */
[----:B------:R-:W3:Y:S02]  /*7360*/  LDTM.16dp256bit.x4 R4, tmem[UR4+0x20] ;  /* 0x00002004000479ee */ /* 0x000ee40008120000 */
[C---:B---3--:R-:W-:Y:S01]  /*7370*/  FMUL R0, R24.reuse, R4 ;  /* 0x0000000418007220 */ /* 0x048fe20000400000 */
[----:B------:R-:W-:Y:S02]  /*7380*/  HADD2.F32 R4, -RZ, R28.H1_H1 ;  /* 0x3000001cff047230 */ /* 0x000fe40000004100 */
[C---:B------:R-:W-:Y:S01]  /*7390*/  FMUL R2, R24.reuse, R5 ;  /* 0x0000000518027220 */ /* 0x040fe20000400000 */
[C---:B------:R-:W-:Y:S01]  /*73a0*/  FMUL R7, R24.reuse, R7 ;  /* 0x0000000718077220 */ /* 0x040fe20000400000 */
[C---:B------:R-:W-:Y:S01]  /*73b0*/  FFMA R0, R27.reuse, R3, R0 ;  /* 0x000000031b007223 */ /* 0x040fe20000000000 */
[C---:B------:R-:W-:Y:S01]  /*73c0*/  FMUL R3, R24.reuse, R6 ;  /* 0x0000000618037220 */ /* 0x040fe20000400000 */
[C---:B------:R-:W-:Y:S01]  /*73d0*/  FFMA R2, R27.reuse, R4, R2 ;  /* 0x000000041b027223 */ /* 0x040fe20000000002 */
[C---:B------:R-:W-:Y:S01]  /*73e0*/  FMUL R4, R24.reuse, R8 ;  /* 0x0000000818047220 */ /* 0x040fe20000400000 */
[----:B------:R-:W-:Y:S01]  /*73f0*/  FMUL R8, R24, R12 ;  /* 0x0000000c18087220 */ /* 0x000fe20000400000 */
[C---:B------:R-:W-:Y:S01]  /*7400*/  FFMA R3, R27.reuse, R20, R3 ;  /* 0x000000141b037223 */ /* 0x040fe20000000003 */
[----:B------:R-:W-:Y:S01]  /*7410*/  FFMA R7, R27, R21, R7 ;  /* 0x000000151b077223 */ /* 0x000fe20000000007 */
[----:B------:R-:W-:Y:S01]  /*7420*/  F2FP.F16.F32.PACK_AB R32, R2, R0 ;  /* 0x000000000220723e */ /* 0x000fe200000000ff */
[C---:B------:R-:W-:Y:S01]  /*7430*/  FMUL R12, R24.reuse, R16 ;  /* 0x00000010180c7220 */ /* 0x040fe20000400000 */
[--C-:B------:R-:W-:Y:S02]  /*7440*/  HADD2.F32 R16, -RZ, R30.reuse.H0_H0 ;  /* 0x2000001eff107230 */ /* 0x100fe40000004100 */
[C---:B------:R-:W-:Y:S01]  /*7450*/  FMUL R5, R24.reuse, R9 ;  /* 0x0000000918057220 */ /* 0x040fe20000400000 */
[----:B------:R-:W-:Y:S01]  /*7460*/  F2FP.F16.F32.PACK_AB R33, R7, R3 ;  /* 0x000000030721723e */ /* 0x000fe200000000ff */
[----:B------:R-:W-:Y:S02]  /*7470*/  HADD2.F32 R0, -RZ, R30.H1_H1 ;  /* 0x3000001eff007230 */ /* 0x000fe40000004100 */
[C---:B------:R-:W-:Y:S01]  /*7480*/  FMUL R6, R24.reuse, R10 ;  /* 0x0000000a18067220 */ /* 0x040fe20000400000 */
[--C-:B------:R-:W-:Y:S02]  /*7490*/  HADD2.F32 R2, -RZ, R31.reuse.H0_H0 ;  /* 0x2000001fff027230 */ /* 0x100fe40000004100 */
[C---:B------:R-:W-:Y:S01]  /*74a0*/  FMUL R11, R24.reuse, R11 ;  /* 0x0000000b180b7220 */ /* 0x040fe20000400000 */
[----:B------:R-:W-:Y:S02]  /*74b0*/  HADD2.F32 R3, -RZ, R31.H1_H1 ;  /* 0x3000001fff037230 */ /* 0x000fe40000004100 */
[C---:B------:R-:W-:Y:S01]  /*74c0*/  FFMA R4, R27.reuse, R16, R4 ;  /* 0x000000101b047223 */ /* 0x040fe20000000004 */
[C---:B------:R-:W-:Y:S01]  /*74d0*/  FFMA R5, R27.reuse, R0, R5 ;  /* 0x000000001b057223 */ /* 0x040fe20000000005 */
[C---:B------:R-:W-:Y:S01]  /*74e0*/  FFMA R6, R27.reuse, R2, R6 ;  /* 0x000000021b067223 */ /* 0x040fe20000000006 */
[--C-:B------:R-:W-:Y:S02]  /*74f0*/  HADD2.F32 R0, -RZ, R36.reuse.H0_H0 ;  /* 0x20000024ff007230 */ /* 0x100fe40000004100 */
[----:B------:R-:W-:Y:S01]  /*7500*/  FFMA R11, R27, R3, R11 ;  /* 0x000000031b0b7223 */ /* 0x000fe2000000000b */
[----:B------:R-:W-:Y:S01]  /*7510*/  HADD2.F32 R2, -RZ, R36.H1_H1 ;  /* 0x30000024ff027230 */ /* 0x000fe20000004100 */
[----:B------:R-:W-:Y:S01]  /*7520*/  F2FP.F16.F32.PACK_AB R34, R5, R4 ;  /* 0x000000040522723e */ /* 0x000fe200000000ff */
[C---:B------:R-:W-:Y:S01]  /*7530*/  FMUL R9, R24.reuse, R13 ;  /* 0x0000000d18097220 */ /* 0x040fe20000400000 */
[--C-:B------:R-:W-:Y:S01]  /*7540*/  HADD2.F32 R3, -RZ, R37.reuse.H0_H0 ;  /* 0x20000025ff037230 */ /* 0x100fe20000004100 */
[----:B------:R-:W-:Y:S01]  /*7550*/  F2FP.F16.F32.PACK_AB R35, R11, R6 ;  /* 0x000000060b23723e */ /* 0x000fe200000000ff */
[C---:B------:R-:W-:Y:S01]  /*7560*/  FMUL R10, R24.reuse, R14 ;  /* 0x0000000e180a7220 */ /* 0x040fe20000400000 */
[C---:B------:R-:W-:Y:S01]  /*7570*/  FFMA R8, R27.reuse, R0, R8 ;  /* 0x000000001b087223 */ /* 0x040fe20000000008 */
[C---:B------:R-:W-:Y:S01]  /*7580*/  FFMA R9, R27.reuse, R2, R9 ;  /* 0x000000021b097223 */ /* 0x040fe20000000009 */
[----:B------:R-:W-:Y:S01]  /*7590*/  HADD2.F32 R0, -RZ, R37.H1_H1 ;  /* 0x30000025ff007230 */ /* 0x000fe20000004100 */
[----:B------:R3:W-:Y:S01]  /*75a0*/  STSM.16.M88.4 [R69+0x1200], R32 ;  /* 0x0012002045007844 */ /* 0x0007e20000000200 */
[----:B------:R-:W-:Y:S01]  /*75b0*/  FFMA R10, R27, R3, R10 ;  /* 0x000000031b0a7223 */ /* 0x000fe2000000000a */
[C---:B------:R-:W-:Y:S01]  /*75c0*/  FMUL R15, R24.reuse, R15 ;  /* 0x0000000f180f7220 */ /* 0x040fe20000400000 */
[----:B------:R-:W-:Y:S01]  /*75d0*/  F2FP.F16.F32.PACK_AB R8, R9, R8 ;  /* 0x000000080908723e */ /* 0x000fe200000000ff */
[--C-:B------:R-:W-:Y:S02]  /*75e0*/  HADD2.F32 R2, -RZ, R38.reuse.H0_H0 ;  /* 0x20000026ff027230 */ /* 0x100fe40000004100 */
[C---:B------:R-:W-:Y:S01]  /*75f0*/  FMUL R13, R24.reuse, R17 ;  /* 0x00000011180d7220 */ /* 0x040fe20000400000 */
[----:B------:R-:W-:Y:S02]  /*7600*/  HADD2.F32 R3, -RZ, R38.H1_H1 ;  /* 0x30000026ff037230 */ /* 0x000fe40000004100 */
[C---:B------:R-:W-:Y:S01]  /*7610*/  FMUL R14, R24.reuse, R18 ;  /* 0x00000012180e7220 */ /* 0x040fe20000400000 */
[--C-:B------:R-:W-:Y:S02]  /*7620*/  HADD2.F32 R4, -RZ, R39.reuse.H0_H0 ;  /* 0x20000027ff047230 */ /* 0x100fe40000004100 */
[C---:B------:R-:W-:Y:S01]  /*7630*/  FFMA R15, R27.reuse, R0, R15 ;  /* 0x000000001b0f7223 */ /* 0x040fe2000000000f */
[----:B------:R-:W-:Y:S01]  /*7640*/  MOV R0, UR50 ;  /* 0x0000003200007c02 */ /* 0x000fe20008000f00 */
        /* <DEDUP_REMOVED lines=8> */
[----:B------:R-:W-:Y:S02]  /*76d0*/  F2FP.F16.F32.PACK_AB R11, R19, R14 ;  /* 0x0000000e130b723e */ /* 0x000fe400000000ff */
[----:B------:R-:W-:Y:S02]  /*76e0*/  @P6 LEA R0, R0, UR49, 0x3 ;  /* 0x0000003100006c11 */ /* 0x000fe4000f8e18ff */
[----:B------:R-:W-:Y:S01]  /*76f0*/  LEA R2, R71, UR49, 0x3 ;  /* 0x0000003147027c11 */ /* 0x000fe2000f8e18ff */
[----:B------:R3:W-:Y:S01]  /*7700*/  STSM.16.M88.4 [R68+0x1200], R8 ;  /* 0x0012000844007844 */ /* 0x0007e20000000200 */
[----:B------:R-:W-:Y:S02]  /*7710*/  @P6 IADD3 R0, PT, PT, R0, 0xa0, RZ ;  /* 0x000000a000006810 */ /* 0x000fe40007ffe0ff */
[----:B------:R-:W-:Y:S01]  /*7720*/  @P6 SHF.L.U32 R3, R48, 0x1f, RZ ;  /* 0x0000001f30036819 */ /* 0x000fe200000006ff */
[----:B------:R-:W-:Y:S01]  /*7730*/  @!PT LDS RZ, [RZ] ;  /* 0x00000000fffff984 */ /* 0x000fe20000000800 */
[----:B------:R-:W-:Y:S01]  /*7740*/  @!PT LDS RZ, [RZ] ;  /* 0x00000000fffff984 */ /* 0x000fe20000000800 */
[----:B------:R-:W-:Y:S01]  /*7750*/  @!PT LDS RZ, [RZ] ;  /* 0x00000000fffff984 */ /* 0x000fe20000000800 */
[----:B------:R-:W-:Y:S01]  /*7760*/  @!PT LDS RZ, [RZ] ;  /* 0x00000000fffff984 */ /* 0x000fe20000000800 */
[----:B------:R4:W-:Y:S06]  /*7770*/  MEMBAR.ALL.CTA ;  /* 0x0000000000007992 */ /* 0x0009ec0000008000 */
[----:B----4-:R-:W4:Y:S01]  /*7780*/  FENCE.VIEW.ASYNC.S ;  /* 0x00000000000073c6 */ /* 0x010f220000000000 */
[----:B-1----:R-:W-:Y:S01]  /*7790*/  @P6 PRMT R0, R75, 0x654, R0 ;  /* 0x000006544b006816 */ /* 0x002fe20000000000 */
[----:B----4-:R-:W-:Y:S06]  /*77a0*/  BAR.SYNC.DEFER_BLOCKING 0x1, 0x80 ;  /* 0x0042000000007b1d */ /* 0x010fec0000010000 */
[----:B------:R-:W-:Y:S05]  /*77b0*/  @P0 BRA `(.L_x_104) ;  /* 0x0000000000300947 */ /* 0x000fea0003800000 */
[----:B------:R-:W1:Y:S01]  /*77c0*/  LDCU.64 UR6, c[0x0][0x348] ;  /* 0x00006900ff0677ac */ /* 0x000e620008000a00 */
[----:B------:R-:W-:Y:S02]  /*77d0*/  R2UR UR10, R65 ;  /* 0x00000000410a72ca */ /* 0x000fe400000e0000 */
[----:B------:R-:W-:Y:S01]  /*77e0*/  R2UR UR11, R64 ;  /* 0x00000000400b72ca */ /* 0x000fe200000e0000 */
[----:B------:R-:W-:Y:S01]  /*77f0*/  UIADD3 UR9, UPT, UPT, UR41, 0x20, URZ ;  /* 0x0000002029097890 */ /* 0x000fe2000fffe0ff */
[----:B------:R-:W-:Y:S01]  /*7800*/  R2UR UR12, R62 ;  /* 0x000000003e0c72ca */ /* 0x000fe200000e0000 */
[----:B------:R-:W-:Y:S01]  /*7810*/  UIADD3 UR8, UPT, UPT, UR49, 0x1200, URZ ;  /* 0x0000120031087890 */ /* 0x000fe2000fffe0ff */
[----:B------:R-:W-:Y:S01]  /*7820*/  R2UR UR13, R63 ;  /* 0x000000003f0d72ca */ /* 0x000fe200000e0000 */
[----:B-1----:R-:W-:Y:S04]  /*7830*/  UIADD3 UR4, UP0, UPT, UR6, 0x780, URZ ;  /* 0x0000078006047890 */ /* 0x002fe8000ff1e0ff */
[----:B------:R-:W-:Y:S09]  /*7840*/  UIADD3.X UR5, UPT, UPT, URZ, UR7, URZ, UP0, !UPT ;  /* 0x00000007ff057290 */ /* 0x000ff200087fe4ff */
[----:B------:R1:W-:Y:S01]  /*7850*/  UTMASTG.5D.IM2COL [UR8], [UR4] ;  /* 0x00000008040073b5 */ /* 0x0003e20008060000 */
[----:B------:R0:W-:Y:S01]  /*7860*/  UTMACMDFLUSH ;  /* 0x00000000000079b7 */ /* 0x0001e20000000000 */
[----:B-1----:R-:W-:Y:S04]  /*7870*/  DEPBAR.LE SB0, 0x1 ;  /* 0x000080400000791a */ /* 0x002fe80000000000 */
.L_x_104:
[----:B------:R-:W-:Y:S05]  /*7880*/  BSYNC.RECONVERGENT B0 ;  /* 0x0000000000007941 */ /* 0x000fea0003800200 */
.L_x_103:
[----:B------:R-:W-:Y:S01]  /*7890*/  BAR.SYNC.DEFER_BLOCKING 0x1, 0x80 ;  /* 0x0042000000007b1d */ /* 0x000fe20000010000 */
[----:B------:R-:W-:Y:S04]  /*78a0*/  UIADD3 UR4, UPT, UPT, UR50, 0x1, URZ ;  /* 0x0000000132047890 */ /* 0x000fe8000fffe0ff */
[----:B------:R-:W-:Y:S04]  /*78b0*/  UISETP.NE.AND UP0, UPT, UR4, 0x4, UPT ;  /* 0x000000040400788c */ /* 0x000fe8000bf05270 */
[----:B------:R-:W-:Y:S01]  /*78c0*/  USEL UR40, UR4, URZ, UP0 ;  /* 0x000000ff04287287 */ /* 0x000fe20008000000 */
[----:B------:R1:W-:Y:S01]  /*78d0*/  @P6 SYNCS.ARRIVE.TRANS64.RED.A1T0 RZ, [R0+URZ], RZ ;  /* 0x000000ff00ff69a7 */ /* 0x0003e200081004ff */
[----:B------:R-:W-:Y:S01]  /*78e0*/  BSSY B1, `(.L_x_105) ;  /* 0x0000014000017945 */ /* 0x000fe20003800000 */
[----:B------:R-:W4:Y:S02]  /*78f0*/  @P6 SYNCS.PHASECHK.TRANS64.TRYWAIT P0, [R2+URZ+0x80], R3 ;  /* 0x00008003020065a7 */ /* 0x000f2400080011ff */
[----:B----4-:R-:W-:Y:S01]  /*7900*/  @P6 SEL R73, RZ, 0x1, !P0 ;  /* 0x00000001ff496807 */ /* 0x010fe20004000000 */
[----:B-1----:R-:W-:Y:S06]  /*7910*/  @!P6 BRA `(.L_x_106) ;  /* 0x000000000040e947 */ /* 0x002fec0003800000 */
[----:B------:R-:W-:Y:S01]  /*7920*/  ISETP.NE.AND P1, PT, R74, RZ, PT ;  /* 0x000000ff4a00720c */ /* 0x000fe20003f25270 */
[----:B------:R-:W-:Y:S01]  /*7930*/  BSSY B0, `(.L_x_107) ;  /* 0x0000009000007945 */ /* 0x000fe20003800000 */
[----:B------:R-:W-:Y:S11]  /*7940*/  ISETP.NE.AND P0, PT, R73, RZ, PT ;  /* 0x000000ff4900720c */ /* 0x000ff60003f05270 */
[----:B------:R-:W-:Y:S05]  /*7950*/  @P1 IMAD R3, R71, 0x1000, R72 ;  /* 0x0000100047031824 */ /* 0x000fea00078e0248 */
[----:B------:R-:W-:Y:S05]  /*7960*/  @P1 IADD3 R0, PT, PT, R3, UR49, RZ ;  /* 0x0000003103001c10 */ /* 0x000fea000fffe0ff */
[----:B------:R-:W-:Y:S01]  /*7970*/  @P1 IMAD.IADD R0, R61, 0x1, R0 ;  /* 0x000000013d001824 */ /* 0x000fe200078e0200 */
[----:B------:R-:W-:Y:S06]  /*7980*/  @P0 BRA `(.L_x_108) ;  /* 0x00000000000c0947 */ /* 0x000fec0003800000 */
[----:B------:R-:W-:Y:S04]  /*7990*/  SHF.L.U32 R4, R48, 0x1f, RZ ;  /* 0x0000001f30047819 */ /* 0x000fe800000006ff */
[----:B------:R-:W1:Y:S02]  /*79a0*/  SYNCS.PHASECHK.TRANS64.TRYWAIT P0, [R2+URZ+0x80], R4 ;  /* 0x00008004020075a7 */ /* 0x000e6400080011ff */
[----:B-1----:R-:W-:Y:S05]  /*79b0*/  @!P0 BRA `(.L_x_109) ;  /* 0x0000001c00a08947 */ /* 0x002fea0003800000 */
.L_x_108:
[----:B------:R-:W-:Y:S05]  /*79c0*/  BSYNC B0 ;  /* 0x0000000000007941 */ /* 0x000fea0003800000 */
.L_x_107:
[----:B------:R-:W-:Y:S02]  /*79d0*/  ISETP.NE.AND P0, PT, R74, RZ, PT ;  /* 0x000000ff4a00720c */ /* 0x000fe40003f05270 */
[----:B------:R-:W-:Y:S11]  /*79e0*/  IADD3 R71, PT, PT, R71, 0x1, RZ ;  /* 0x0000000147477810 */ /* 0x000ff60007ffe0ff */
[----:B------:R-:W-:Y:S05]  /*79f0*/  @P0 WARPSYNC.ALL ;  /* 0x0000000000000948 */ /* 0x000fea0003800000 */
[----:B------:R4:W1:Y:S04]  /*7a00*/  @P0 LDSM.16.M88.4 R28, [R3+UR49+0x200] ;  /* 0x00020031031c083b */ /* 0x0008680008000200 */
[----:B------:R4:W1:Y:S02]  /*7a10*/  @P0 LDSM.16.M88.4 R36, [R0+0x200] ;  /* 0x000200000024083b */ /* 0x0008640000000200 */
.L_x_106:
[----:B------:R-:W-:Y:S05]  /*7a20*/  BSYNC B1 ;  /* 0x0000000000017941 */ /* 0x000fea0003800000 */
.L_x_105:
[----:B----4-:R-:W-:Y:S05]  /*7a30*/  VIADD R0, R25, 0x40 ;  /* 0x0000004019007836 */ /* 0x010fea0000000000 */
[----:B------:R-:W-:Y:S04]  /*7a40*/  SHF.R.U32.HI R0, RZ, 0x15, R0 ;  /* 0x00000015ff007819 */ /* 0x000fe80000011600 */
[----:B------:R-:W-:Y:S11]  /*7a50*/  LOP3.LUT P0, RZ, R0, 0x3, R52, 0x48, !PT ;  /* 0x0000000300ff7812 */ /* 0x000ff60007804834 */
[----:B------:R-:W-:Y:S02]  /*7a60*/  @!UPT UIADD3 URZ, UPT, UPT, URZ, URZ, URZ ;  /* 0x000000fffffff290 */ /* 0x000fe4000fffe0ff */
[----:B------:R-:W-:Y:S05]  /*7a70*/  @!P0 BRA `(.L_x_110) ;  /* 0x0000000000408947 */ /* 0x000fea0003800000 */
[----:B------:R-:W4:Y:S01]  /*7a80*/  LDCU.64 UR8, c[0x4][0x70] ;  /* 0x01000e00ff0877ac */ /* 0x000f220008000a00 */
[----:B------:R-:W-:Y:S01]  /*7a90*/  MOV R3, 0x0 ;  /* 0x0000000000037802 */ /* 0x000fe20000000f00 */
[----:B------:R-:W-:Y:S02]  /*7aa0*/  HFMA2 R12, -RZ, RZ, 0, 5.9604644775390625e-08 ;  /* 0x00000001ff0c7431 */ /* 0x000fe400000001ff */
[----:B---3--:R-:W-:Y:S02]  /*7ab0*/  IMAD.MOV.U32 R8, RZ, RZ, 0x192 ;  /* 0x00000192ff087424 */ /* 0x008fe400078e00ff */
[----:B------:R-:W-:Y:S01]  /*7ac0*/  IMAD.MOV.U32 R13, RZ, RZ, RZ ;  /* 0x000000ffff0d7224 */ /* 0x000fe200078e00ff */
[----:B------:R-:W3:Y:S01]  /*7ad0*/  LDCU.64 UR6, c[0x4][0x78] ;  /* 0x01000f00ff0677ac */ /* 0x000ee20008000a00 */
[----:B-1----:R-:W1:Y:S01]  /*7ae0*/  LDC.64 R2, c[0x4][R3] ;  /* 0x0100000003027b82 */ /* 0x002e620000000a00 */
[----:B------:R-:W5:Y:S01]  /*7af0*/  LDCU.64 UR4, c[0x4][0x10] ;  /* 0x01000200ff0477ac */ /* 0x000f620008000a00 */
[----:B----4-:R-:W-:Y:S01]  /*7b00*/  MOV R5, UR9 ;  /* 0x0000000900057c02 */ /* 0x010fe20008000f00 */
[----:B------:R-:W-:Y:S01]  /*7b10*/  IMAD.U32 R4, RZ, RZ, UR8 ;  /* 0x00000008ff047e24 */ /* 0x000fe2000f8e00ff */
[----:B---3--:R-:W-:Y:S01]  /*7b20*/  MOV R7, UR7 ;  /* 0x0000000700077c02 */ /* 0x008fe20008000f00 */
[----:B------:R-:W-:Y:S01]  /*7b30*/  IMAD.U32 R6, RZ, RZ, UR6 ;  /* 0x00000006ff067e24 */ /* 0x000fe2000f8e00ff */
[----:B-----5:R-:W-:Y:S01]  /*7b40*/  MOV R11, UR5 ;  /* 0x00000005000b7c02 */ /* 0x020fe20008000f00 */
[----:B------:R-:W-:Y:S02]  /*7b50*/  IMAD.U32 R10, RZ, RZ, UR4 ;  /* 0x00000004ff0a7e24 */ /* 0x000fe4000f8e00ff */
[----:B------:R-:W-:Y:S07]  /*7b60*/  LEPC R20, `(.L_x_110) ;  /* 0x000000001014794e */ /* 0x000fee0000000000 */
[----:B-12---:R-:W-:Y:S05]  /*7b70*/  CALL.ABS.NOINC R2 ;  /* 0x0000000002007343 */ /* 0x006fea0003c00000 */
.L_x_110:
[----:B------:R-:W-:Y:S01]  /*7b80*/  ISETP.NE.AND P6, PT, R67, RZ, PT ;  /* 0x000000ff4300720c */ /* 0x000fe20003fc5270 */
[----:B------:R-:W-:Y:S05]  /*7b90*/  WARPSYNC.ALL ;  /* 0x0000000000007948 */ /* 0x000fea0003800000 */
[----:B------:R-:W-:Y:S01]  /*7ba0*/  R2UR UR4, R25 ;  /* 0x00000000190472ca */ /* 0x000fe200000e0000 */
[--C-:B-1----:R-:W-:Y:S01]  /*7bb0*/  HADD2.F32 R3, -RZ, R28.reuse.H0_H0 ;  /* 0x2000001cff037230 */ /* 0x102fe20000004100 */
[----:B------:R-:W-:Y:S01]  /*7bc0*/  ISETP.NE.AND P0, PT, R50, RZ, PT ;  /* 0x000000ff3200720c */ /* 0x000fe20003f05270 */
[--C-:B------:R-:W-:Y:S01]  /*7bd0*/  HADD2.F32 R20, -RZ, R29.reuse.H0_H0 ;  /* 0x2000001dff147230 */ /* 0x100fe20000004100 */
[----:B------:R-:W-:Y:S01]  /*7be0*/  BSSY.RECONVERGENT B0, `(.L_x_111) ;  /* 0x0000054000007945 */ /* 0x000fe20003800200 */
[----:B------:R-:W-:Y:S08]  /*7bf0*/  HADD2.F32 R21, -RZ, R29.H1_H1 ;  /* 0x3000001dff157230 */ /* 0x000ff00000004100 */
[----:B---3--:R-:W1:Y:S02]  /*7c00*/  LDTM.16dp256bit.x4 R4, tmem[UR4+0x40] ;  /* 0x00004004000479ee */ /* 0x008e640008120000 */
[C---:B-1----:R-:W-:Y:S01]  /*7c10*/  FMUL R0, R24.reuse, R4 ;  /* 0x0000000418007220 */ /* 0x042fe20000400000 */
[----:B------:R-:W-:Y:S02]  /*7c20*/  HADD2.F32 R4, -RZ, R28.H1_H1 ;  /* 0x3000001cff047230 */ /* 0x000fe40000004100 */
[C---:B------:R-:W-:Y:S01]  /*7c30*/  FMUL R2, R24.reuse, R5 ;  /* 0x0000000518027220 */ /* 0x040fe20000400000 */
[C---:B------:R-:W-:Y:S01]  /*7c40*/  FMUL R7, R24.reuse, R7 ;  /* 0x0000000718077220 */ /* 0x040fe20000400000 */
[C---:B------:R-:W-:Y:S01]  /*7c50*/  FFMA R0, R27.reuse, R3, R0 ;  /* 0x000000031b007223 */ /* 0x040fe20000000000 */
[C---:B------:R-:W-:Y:S01]  /*7c60*/  FMUL R3, R24.reuse, R6 ;  /* 0x0000000618037220 */ /* 0x040fe20000400000 */
[C---:B------:R-:W-:Y:S01]  /*7c70*/  FFMA R2, R27.reuse, R4, R2 ;  /* 0x000000041b027223 */ /* 0x040fe20000000002 */
[C---:B------:R-:W-:Y:S01]  /*7c80*/  FMUL R4, R24.reuse, R8 ;  /* 0x0000000818047220 */ /* 0x040fe20000400000 */
[C---:B------:R-:W-:Y:S01]  /*7c90*/  FMUL R8, R24.reuse, R12 ;  /* 0x0000000c18087220 */ /* 0x040fe20000400000 */
[----:B------:R-:W-:Y:S01]  /*7ca0*/  FMUL R12, R24, R16 ;  /* 0x00000010180c7220 */ /* 0x000fe20000400000 */
[C---:B------:R-:W-:Y:S01]  /*7cb0*/  FFMA R3, R27.reuse, R20, R3 ;  /* 0x000000141b037223 */ /* 0x040fe20000000003 */
[----:B------:R-:W-:Y:S01]  /*7cc0*/  F2FP.F16.F32.PACK_AB R32, R2, R0 ;  /* 0x000000000220723e */ /* 0x000fe200000000ff */
[--C-:B------:R-:W-:Y:S02]  /*7cd0*/  HADD2.F32 R16, -RZ, R30.reuse.H0_H0 ;  /* 0x2000001eff107230 */ /* 0x100fe40000004100 */
[C---:B------:R-:W-:Y:S01]  /*7ce0*/  FMUL R5, R24.reuse, R9 ;  /* 0x0000000918057220 */ /* 0x040fe20000400000 */
[----:B------:R-:W-:Y:S02]  /*7cf0*/  HADD2.F32 R0, -RZ, R30.H1_H1 ;  /* 0x3000001eff007230 */ /* 0x000fe40000004100 */
[C---:B------:R-:W-:Y:S01]  /*7d00*/  FFMA R7, R27.reuse, R21, R7 ;  /* 0x000000151b077223 */ /* 0x040fe20000000007 */
[--C-:B------:R-:W-:Y:S02]  /*7d10*/  HADD2.F32 R2, -RZ, R31.reuse.H0_H0 ;  /* 0x2000001fff027230 */ /* 0x100fe40000004100 */
[C---:B------:R-:W-:Y:S01]  /*7d20*/  FMUL R6, R24.reuse, R10 ;  /* 0x0000000a18067220 */ /* 0x040fe20000400000 */
[C---:B------:R-:W-:Y:S01]  /*7d30*/  FFMA R4, R27.reuse, R16, R4 ;  /* 0x000000101b047223 */ /* 0x040fe20000000004 */
[----:B------:R-:W-:Y:S01]  /*7d40*/  FFMA R5, R27, R0, R5 ;  /* 0x000000001b057223 */ /* 0x000fe20000000005 */
[----:B------:R-:W-:Y:S01]  /*7d50*/  F2FP.F16.F32.PACK_AB R33, R7, R3 ;  /* 0x000000030721723e */ /* 0x000fe200000000ff */
[----:B------:R-:W-:Y:S02]  /*7d60*/  HADD2.F32 R16, -RZ, R31.H1_H1 ;  /* 0x3000001fff107230 */ /* 0x000fe40000004100 */
        /* <DEDUP_REMOVED lines=9> */
[C---:B------:R-:W-:Y:S01]  /*7e00*/  FFMA R8, R27.reuse, R0, R8 ;  /* 0x000000001b087223 */ /* 0x040fe20000000008 */
[C---:B------:R-:W-:Y:S01]  /*7e10*/  FFMA R9, R27.reuse, R2, R9 ;  /* 0x000000021b097223 */ /* 0x040fe20000000009 */
[----:B------:R-:W-:Y:S02]  /*7e20*/  HADD2.F32 R0, -RZ, R37.H1_H1 ;  /* 0x30000025ff007230 */ /* 0x000fe40000004100 */
[----:B------:R-:W-:Y:S01]  /*7e30*/  FFMA R10, R27, R3, R10 ;  /* 0x000000031b0a7223 */ /* 0x000fe2000000000a */
[----:B------:R-:W-:Y:S01]  /*7e40*/  F2FP.F16.F32.PACK_AB R35, R11, R6 ;  /* 0x000000060b23723e */ /* 0x000fe200000000ff */
[C---:B------:R-:W-:Y:S01]  /*7e50*/  FMUL R15, R24.reuse, R15 ;  /* 0x0000000f180f7220 */ /* 0x040fe20000400000 */
[--C-:B------:R-:W-:Y:S02]  /*7e60*/  HADD2.F32 R2, -RZ, R38.reuse.H0_H0 ;  /* 0x20000026ff027230 */ /* 0x100fe40000004100 */
[C---:B------:R-:W-:Y:S01]  /*7e70*/  FMUL R13, R24.reuse, R17 ;  /* 0x00000011180d7220 */ /* 0x040fe20000400000 */
[----:B------:R-:W-:Y:S01]  /*7e80*/  HADD2.F32 R3, -RZ, R38.H1_H1 ;  /* 0x30000026ff037230 */ /* 0x000fe20000004100 */
[----:B------:R1:W-:Y:S01]  /*7e90*/  STSM.16.M88.4 [R69+0x2200], R32 ;  /* 0x0022002045007844 */ /* 0x0003e20000000200 */
[----:B------:R-:W-:Y:S01]  /*7ea0*/  F2FP.F16.F32.PACK_AB R8, R9, R8 ;  /* 0x000000080908723e */ /* 0x000fe200000000ff */
[--C-:B------:R-:W-:Y:S02]  /*7eb0*/  HADD2.F32 R4, -RZ, R39.reuse.H0_H0 ;  /* 0x20000027ff047230 */ /* 0x100fe40000004100 */
[C---:B------:R-:W-:Y:S01]  /*7ec0*/  FMUL R14, R24.reuse, R18 ;  /* 0x00000012180e7220 */ /* 0x040fe20000400000 */
[----:B------:R-:W-:Y:S02]  /*7ed0*/  HADD2.F32 R5, -RZ, R39.H1_H1 ;  /* 0x30000027ff057230 */ /* 0x000fe40000004100 */
[C---:B------:R-:W-:Y:S01]  /*7ee0*/  FFMA R15, R27.reuse, R0, R15 ;  /* 0x000000001b0f7223 */ /* 0x040fe2000000000f */
[----:B------:R-:W-:Y:S01]  /*7ef0*/  MOV R0, UR40 ;  /* 0x0000002800007c02 */ /* 0x000fe20008000f00 */
        /* <DEDUP_REMOVED lines=18> */
[----:B---3--:R-:W3:Y:S01]  /*8020*/  FENCE.VIEW.ASYNC.S ;  /* 0x00000000000073c6 */ /* 0x008ee20000000000 */
[----:B------:R-:W-:Y:S01]  /*8030*/  @P6 PRMT R0, R75, 0x654, R0 ;  /* 0x000006544b006816 */ /* 0x000fe20000000000 */
[----:B---3--:R-:W-:Y:S06]  /*8040*/  BAR.SYNC.DEFER_BLOCKING 0x1, 0x80 ;  /* 0x0042000000007b1d */ /* 0x008fec0000010000 */
[----:B------:R-:W-:Y:S05]  /*8050*/  @P0 BRA `(.L_x_112) ;  /* 0x0000000000300947 */ /* 0x000fea0003800000 */
[----:B------:R-:W3:Y:S01]  /*8060*/  LDCU.64 UR6, c[0x0][0x348] ;  /* 0x00006900ff0677ac */ /* 0x000ee20008000a00 */
[----:B------:R-:W-:Y:S02]  /*8070*/  R2UR UR10, R65 ;  /* 0x00000000410a72ca */ /* 0x000fe400000e0000 */
[----:B------:R-:W-:Y:S01]  /*8080*/  R2UR UR11, R64 ;  /* 0x00000000400b72ca */ /* 0x000fe200000e0000 */
[----:B------:R-:W-:Y:S01]  /*8090*/  UIADD3 UR9, UPT, UPT, UR41, 0x40, URZ ;  /* 0x0000004029097890 */ /* 0x000fe2000fffe0ff */
[----:B------:R-:W-:Y:S01]  /*80a0*/  R2UR UR12, R62 ;  /* 0x000000003e0c72ca */ /* 0x000fe200000e0000 */
[----:B------:R-:W-:Y:S01]  /*80b0*/  UIADD3 UR8, UPT, UPT, UR49, 0x2200, URZ ;  /* 0x0000220031087890 */ /* 0x000fe2000fffe0ff */
[----:B------:R-:W-:Y:S01]  /*80c0*/  R2UR UR13, R63 ;  /* 0x000000003f0d72ca */ /* 0x000fe200000e0000 */
[----:B---3--:R-:W-:Y:S04]  /*80d0*/  UIADD3 UR4, UP0, UPT, UR6, 0x780, URZ ;  /* 0x0000078006047890 */ /* 0x008fe8000ff1e0ff */
[----:B------:R-:W-:Y:S09]  /*80e0*/  UIADD3.X UR5, UPT, UPT, URZ, UR7, URZ, UP0, !UPT ;  /* 0x00000007ff057290 */ /* 0x000ff200087fe4ff */
[----:B------:R3:W-:Y:S01]  /*80f0*/  UTMASTG.5D.IM2COL [UR8], [UR4] ;  /* 0x00000008040073b5 */ /* 0x0007e20008060000 */
[----:B------:R0:W-:Y:S01]  /*8100*/  UTMACMDFLUSH ;  /* 0x00000000000079b7 */ /* 0x0001e20000000000 */
[----:B---3--:R-:W-:Y:S04]  /*8110*/  DEPBAR.LE SB0, 0x1 ;  /* 0x000080400000791a */ /* 0x008fe80000000000 */
.L_x_112:
[----:B------:R-:W-:Y:S05]  /*8120*/  BSYNC.RECONVERGENT B0 ;  /* 0x0000000000007941 */ /* 0x000fea0003800200 */
.L_x_111:
        /* <DEDUP_REMOVED lines=8> */
[----:B---3--:R-:W-:Y:S06]  /*81b0*/  @!P6 BRA `(.L_x_114) ;  /* 0x000000000040e947 */ /* 0x008fec0003800000 */
        /* <DEDUP_REMOVED lines=8> */
[----:B------:R-:W3:Y:S02]  /*8240*/  SYNCS.PHASECHK.TRANS64.TRYWAIT P0, [R3+URZ+0x80], R0 ;  /* 0x00008000030075a7 */ /* 0x000ee400080011ff */
[----:B---3--:R-:W-:Y:S05]  /*8250*/  @!P0 BRA `(.L_x_117) ;  /* 0x00000014008c8947 */ /* 0x008fea0003800000 */
.L_x_116:
[----:B------:R-:W-:Y:S05]  /*8260*/  BSYNC B0 ;  /* 0x0000000000007941 */ /* 0x000fea0003800000 */
.L_x_115:
[----:B------:R-:W-:Y:S11]  /*8270*/  ISETP.NE.AND P0, PT, R74, RZ, PT ;  /* 0x000000ff4a00720c */ /* 0x000ff60003f05270 */
[----:B------:R-:W-:Y:S02]  /*8280*/  @!UPT UIADD3 URZ, UPT, UPT, URZ, URZ, URZ ;  /* 0x000000fffffff290 */ /* 0x000fe4000fffe0ff */
[----:B------:R-:W-:Y:S05]  /*8290*/  @P0 WARPSYNC.ALL ;  /* 0x0000000000000948 */ /* 0x000fea0003800000 */
[----:B------:R4:W1:Y:S04]  /*82a0*/  @P0 LDSM.16.M88.4 R28, [R71+UR49+0x200] ;  /* 0x00020031471c083b */ /* 0x0008680008000200 */
[----:B------:R4:W1:Y:S02]  /*82b0*/  @P0 LDSM.16.M88.4 R36, [R2+0x200] ;  /* 0x000200000224083b */ /* 0x0008640000000200 */
.L_x_114:
[----:B------:R-:W-:Y:S05]  /*82c0*/  BSYNC B1 ;  /* 0x0000000000017941 */ /* 0x000fea0003800000 */
.L_x_113:
[----:B---3--:R-:W-:Y:S05]  /*82d0*/  VIADD R0, R25, 0x60 ;  /* 0x0000006019007836 */ /* 0x008fea0000000000 */
[----:B------:R-:W-:Y:S04]  /*82e0*/  SHF.R.U32.HI R0, RZ, 0x15, R0 ;  /* 0x00000015ff007819 */ /* 0x000fe80000011600 */
[----:B------:R-:W-:Y:S11]  /*82f0*/  LOP3.LUT P0, RZ, R0, 0x3, R52, 0x48, !PT ;  /* 0x0000000300ff7812 */ /* 0x000ff60007804834 */
[----:B------:R-:W-:Y:S02]  /*8300*/  @!UPT UIADD3 URZ, UPT, UPT, URZ, URZ, URZ ;  /* 0x000000fffffff290 */ /* 0x000fe4000fffe0ff */
[----:B------:R-:W-:Y:S05]  /*8310*/  @!P0 BRA `(.L_x_118) ;  /* 0x0000000000408947 */ /* 0x000fea0003800000 */
[----:B------:R-:W3:Y:S01]  /*8320*/  LDCU.64 UR8, c[0x4][0x70] ;  /* 0x01000e00ff0877ac */ /* 0x000ee20008000a00 */
[----:B------:R-:W-:Y:S01]  /*8330*/  MOV R3, 0x0 ;  /* 0x0000000000037802 */ /* 0x000fe20000000f00 */
[----:B------:R-:W-:Y:S02]  /*8340*/  HFMA2 R12, -RZ, RZ, 0, 5.9604644775390625e-08 ;  /* 0x00000001ff0c7431 */ /* 0x000fe400000001ff */
[----:B-1----:R-:W-:Y:S02]  /*8350*/  IMAD.MOV.U32 R8, RZ, RZ, 0x192 ;  /* 0x00000192ff087424 */ /* 0x002fe400078e00ff */
[----:B------:R-:W-:Y:S01]  /*8360*/  IMAD.MOV.U32 R13, RZ, RZ, RZ ;  /* 0x000000ffff0d7224 */ /* 0x000fe200078e00ff */
[----:B------:R-:W1:Y:S01]  /*8370*/  LDCU.64 UR6, c[0x4][0x78] ;  /* 0x01000f00ff0677ac */ /* 0x000e620008000a00 */
[----:B----4-:R-:W4:Y:S01]  /*8380*/  LDC.64 R2, c[0x4][R3] ;  /* 0x0100000003027b82 */ /* 0x010f220000000a00 */
        /* <DEDUP_REMOVED lines=9> */
.L_x_118:
[----:B------:R-:W-:Y:S01]  /*8420*/  ISETP.NE.AND P0, PT, R50, RZ, PT ;  /* 0x000000ff3200720c */ /* 0x000fe20003f05270 */
[----:B------:R-:W-:Y:S05]  /*8430*/  WARPSYNC.ALL ;  /* 0x0000000000007948 */ /* 0x000fea0003800000 */
[----:B------:R-:W-:Y:S01]  /*8440*/  R2UR UR4, R25 ;  /* 0x00000000190472ca */ /* 0x000fe200000e0000 */
[----:B------:R-:W3:Y:S01]  /*8450*/  S2UR UR5, SR_CgaCtaId ;  /* 0x00000000000579c3 */ /* 0x000ee20000008800 */
[--C-:B-1----:R-:W-:Y:S01]  /*8460*/  HADD2.F32 R0, -RZ, R28.reuse.H0_H0 ;  /* 0x2000001cff007230 */ /* 0x102fe20000004100 */
[----:B------:R-:W-:Y:S01]  /*8470*/  BSSY.RECONVERGENT B0, `(.L_x_119) ;  /* 0x0000054000007945 */ /* 0x000fe20003800200 */
[----:B----4-:R-:W-:Y:S02]  /*8480*/  HADD2.F32 R2, -RZ, R28.H1_H1 ;  /* 0x3000001cff027230 */ /* 0x010fe40000004100 */
[--C-:B------:R-:W-:Y:S02]  /*8490*/  HADD2.F32 R3, -RZ, R29.reuse.H0_H0 ;  /* 0x2000001dff037230 */ /* 0x100fe40000004100 */
[----:B------:R-:W-:Y:S02]  /*84a0*/  HADD2.F32 R20, -RZ, R29.H1_H1 ;  /* 0x3000001dff147230 */ /* 0x000fe40000004100 */
[--C-:B------:R-:W-:Y:S02]  /*84b0*/  HADD2.F32 R21, -RZ, R30.reuse.H0_H0 ;  /* 0x2000001eff157230 */ /* 0x100fe40000004100 */
[----:B------:R-:W-:Y:S01]  /*84c0*/  HADD2.F32 R25, -RZ, R30.H1_H1 ;  /* 0x3000001eff197230 */ /* 0x000fe20000004100 */
[----:B------:R-:W1:Y:S01]  /*84d0*/  LDTM.16dp256bit.x4 R4, tmem[UR4+0x60] ;  /* 0x00006004000479ee */ /* 0x000e620008120000 */
[----:B------:R-:W-:Y:S01]  /*84e0*/  R2UR UR4, R70 ;  /* 0x00000000460472ca */ /* 0x000fe200000e0000 */
[----:B------:R-:W-:Y:S01]  /*84f0*/  NOP ;  /* 0x0000000000007918 */ /* 0x000fe20000000000 */
[--C-:B------:R-:W-:Y:S02]  /*8500*/  HADD2.F32 R26, -RZ, R31.reuse.H0_H0 ;  /* 0x2000001fff1a7230 */ /* 0x100fe40000004100 */
[----:B------:R-:W-:Y:S02]  /*8510*/  HADD2.F32 R28, -RZ, R31.H1_H1 ;  /* 0x3000001fff1c7230 */ /* 0x000fe40000004100 */
[--C-:B------:R-:W-:Y:S02]  /*8520*/  HADD2.F32 R29, -RZ, R36.reuse.H0_H0 ;  /* 0x20000024ff1d7230 */ /* 0x100fe40000004100 */
[----:B------:R-:W-:Y:S02]  /*8530*/  HADD2.F32 R30, -RZ, R36.H1_H1 ;  /* 0x30000024ff1e7230 */ /* 0x000fe40000004100 */
[--C-:B------:R-:W-:Y:S02]  /*8540*/  HADD2.F32 R31, -RZ, R37.reuse.H0_H0 ;  /* 0x20000025ff1f7230 */ /* 0x100fe40000004100 */
[----:B------:R-:W-:Y:S01]  /*8550*/  HADD2.F32 R32, -RZ, R37.H1_H1 ;  /* 0x30000025ff207230 */ /* 0x000fe20000004100 */
[----:B------:R-:W-:Y:S01]  /*8560*/  UIADD3 UR4, UPT, UPT, UR4, 0xf0, URZ ;  /* 0x000000f004047890 */ /* 0x000fe2000fffe0ff */
[--C-:B------:R-:W-:Y:S02]  /*8570*/  HADD2.F32 R33, -RZ, R38.reuse.H0_H0 ;  /* 0x20000026ff217230 */ /* 0x100fe40000004100 */
[----:B------:R-:W-:Y:S02]  /*8580*/  HADD2.F32 R34, -RZ, R38.H1_H1 ;  /* 0x30000026ff227230 */ /* 0x000fe40000004100 */
[--C-:B------:R-:W-:Y:S02]  /*8590*/  HADD2.F32 R35, -RZ, R39.reuse.H0_H0 ;  /* 0x20000027ff237230 */ /* 0x100fe40000004100 */
[----:B------:R-:W-:Y:S02]  /*85a0*/  HADD2.F32 R36, -RZ, R39.H1_H1 ;  /* 0x30000027ff247230 */ /* 0x000fe40000004100 */
[C---:B-1----:R-:W-:Y:S01]  /*85b0*/  FMUL R4, R24.reuse, R4 ;  /* 0x0000000418047220 */ /* 0x042fe20000400000 */
[----:B---3--:R-:W-:Y:S01]  /*85c0*/  UPRMT UR4, UR5, 0x654, UR4 ;  /* 0x0000065405047896 */ /* 0x008fe20008000004 */
[C---:B------:R-:W-:Y:S01]  /*85d0*/  FMUL R5, R24.reuse, R5 ;  /* 0x0000000518057220 */ /* 0x040fe20000400000 */
[C---:B------:R-:W-:Y:S01]  /*85e0*/  FMUL R6, R24.reuse, R6 ;  /* 0x0000000618067220 */ /* 0x040fe20000400000 */
[C---:B------:R-:W-:Y:S01]  /*85f0*/  FFMA R4, R27.reuse, R0, R4 ;  /* 0x000000001b047223 */ /* 0x040fe20000000004 */
[C---:B------:R-:W-:Y:S01]  /*8600*/  FMUL R7, R24.reuse, R7 ;  /* 0x0000000718077220 */ /* 0x040fe20000400000 */
[C---:B------:R-:W-:Y:S01]  /*8610*/  FFMA R5, R27.reuse, R2, R5 ;  /* 0x000000021b057223 */ /* 0x040fe20000000005 */
[C---:B------:R-:W-:Y:S01]  /*8620*/  FFMA R6, R27.reuse, R3, R6 ;  /* 0x000000031b067223 */ /* 0x040fe20000000006 */
[C---:B------:R-:W-:Y:S01]  /*8630*/  FMUL R8, R24.reuse, R8 ;  /* 0x0000000818087220 */ /* 0x040fe20000400000 */
[----:B------:R-:W-:Y:S01]  /*8640*/  FFMA R7, R27, R20, R7 ;  /* 0x000000141b077223 */ /* 0x000fe20000000007 */
[----:B------:R-:W-:Y:S01]  /*8650*/  SYNCS.ARRIVE.TRANS64.RED.A1T0 RZ, [UR4], RZ ;  /* 0x000000ffffff79a7 */ /* 0x000fe20008100404 */
[----:B------:R-:W-:Y:S01]  /*8660*/  F2FP.F16.F32.PACK_AB R4, R5, R4 ;  /* 0x000000040504723e */ /* 0x000fe200000000ff */
[----:B------:R-:W-:Y:S01]  /*8670*/  FFMA R8, R27, R21, R8 ;  /* 0x000000151b087223 */ /* 0x000fe20000000008 */
[C---:B------:R-:W-:Y:S01]  /*8680*/  FMUL R9, R24.reuse, R9 ;  /* 0x0000000918097220 */ /* 0x040fe20000400000 */
[----:B------:R-:W-:Y:S01]  /*8690*/  F2FP.F16.F32.PACK_AB R5, R7, R6 ;  /* 0x000000060705723e */ /* 0x000fe200000000ff */
[C---:B------:R-:W-:Y:S01]  /*86a0*/  FMUL R0, R24.reuse, R10 ;  /* 0x0000000a18007220 */ /* 0x040fe20000400000 */
[C---:B------:R-:W-:Y:S01]  /*86b0*/  FMUL R2, R24.reuse, R11 ;  /* 0x0000000b18027220 */ /* 0x040fe20000400000 */
[C---:B------:R-:W-:Y:S01]  /*86c0*/  FMUL R3, R24.reuse, R12 ;  /* 0x0000000c18037220 */ /* 0x040fe20000400000 */
[C---:B------:R-:W-:Y:S01]  /*86d0*/  FFMA R9, R27.reuse, R25, R9 ;  /* 0x000000191b097223 */ /* 0x040fe20000000009 */
[C---:B------:R-:W-:Y:S01]  /*86e0*/  FMUL R10, R24.reuse, R13 ;  /* 0x0000000d180a7220 */ /* 0x040fe20000400000 */
[C---:B------:R-:W-:Y:S01]  /*86f0*/  FFMA R0, R27.reuse, R26, R0 ;  /* 0x0000001a1b007223 */ /* 0x040fe20000000000 */
[C---:B------:R-:W-:Y:S01]  /*8700*/  FMUL R11, R24.reuse, R14 ;  /* 0x0000000e180b7220 */ /* 0x040fe20000400000 */
[C---:B------:R-:W-:Y:S01]  /*8710*/  FFMA R2, R27.reuse, R28, R2 ;  /* 0x0000001c1b027223 */ /* 0x040fe20000000002 */
[C---:B------:R-:W-:Y:S01]  /*8720*/  FMUL R15, R24.reuse, R15 ;  /* 0x0000000f180f7220 */ /* 0x040fe20000400000 */
[C---:B------:R-:W-:Y:S01]  /*8730*/  FMUL R12, R24.reuse, R16 ;  /* 0x00000010180c7220 */ /* 0x040fe20000400000 */
[C---:B------:R-:W-:Y:S01]  /*8740*/  FFMA R3, R27.reuse, R29, R3 ;  /* 0x0000001d1b037223 */ /* 0x040fe20000000003 */
[C---:B------:R-:W-:Y:S01]  /*8750*/  FMUL R13, R24.reuse, R17 ;  /* 0x00000011180d7220 */ /* 0x040fe20000400000 */
[C---:B------:R-:W-:Y:S01]  /*8760*/  FFMA R10, R27.reuse, R30, R10 ;  /* 0x0000001e1b0a7223 */ /* 0x040fe2000000000a */
[C---:B------:R-:W-:Y:S01]  /*8770*/  FMUL R14, R24.reuse, R18 ;  /* 0x00000012180e7220 */ /* 0x040fe20000400000 */
[C---:B------:R-:W-:Y:S01]  /*8780*/  FFMA R11, R27.reuse, R31, R11 ;  /* 0x0000001f1b0b7223 */ /* 0x040fe2000000000b */
[C---:B------:R-:W-:Y:S01]  /*8790*/  FFMA R15, R27.reuse, R32, R15 ;  /* 0x000000201b0f7223 */ /* 0x040fe2000000000f */
        /* <DEDUP_REMOVED lines=33> */
.L_x_120:
[----:B------:R-:W-:Y:S05]  /*89b0*/  BSYNC.RECONVERGENT B0 ;  /* 0x0000000000007941 */ /* 0x000fea0003800200 */
.L_x_119:
[----:B------:R-:W-:Y:S01]  /*89c0*/  BAR.SYNC.DEFER_BLOCKING 0x1, 0x80 ;  /* 0x0042000000007b1d */ /* 0x000fe20000010000 */
[----:B------:R-:W-:Y:S01]  /*89d0*/  UISETP.NE.AND UP0, UPT, UR53, -0x4, UPT ;  /* 0xfffffffc3500788c */ /* 0x000fe2000bf05270 */
[----:B------:R-:W-:Y:S08]  /*89e0*/  IADD3 R22, PT, PT, R22, 0x1, RZ ;  /* 0x0000000116167810 */ /* 0x000ff00007ffe0ff */
[----:B------:R-:W-:Y:S05]  /*89f0*/  BRA.U !UP0, `(.L_x_121) ;  /* 0x0000000108247547 */ /* 0x000fea000b800000 */
[----:B------:R-:W-:Y:S01]  /*8a00*/  ISETP.NE.AND P0, PT, R67, RZ, PT ;  /* 0x000000ff4300720c */ /* 0x000fe20003f05270 */
[----:B------:R-:W-:Y:S01]  /*8a10*/  IMAD.U32 R0, RZ, RZ, UR50 ;  /* 0x00000032ff007e24 */ /* 0x000fe2000f8e00ff */
[----:B------:R-:W-:Y:S04]  /*8a20*/  UIADD3 UR4, UPT, UPT, UR50, 0x1, URZ ;  /* 0x0000000132047890 */ /* 0x000fe8000fffe0ff */
[----:B------:R-:W-:Y:S04]  /*8a30*/  UISETP.NE.AND UP0, UPT, UR4, 0x4, UPT ;  /* 0x000000040400788c */ /* 0x000fe8000bf05270 */
[----:B------:R-:W-:Y:S03]  /*8a40*/  USEL UR50, UR4, URZ, UP0 ;  /* 0x000000ff04327287 */ /* 0x000fe60008000000 */
[----:B------:R-:W-:Y:S05]  /*8a50*/  @P0 LEA R0, R0, UR49, 0x3 ;  /* 0x0000003100000c11 */ /* 0x000fea000f8e18ff */
[----:B------:R-:W-:Y:S05]  /*8a60*/  @P0 VIADD R0, R0, 0xa0 ;  /* 0x000000a000000836 */ /* 0x000fea0000000000 */
[----:B------:R-:W-:Y:S04]  /*8a70*/  @P0 PRMT R0, R75, 0x654, R0 ;  /* 0x000006544b000816 */ /* 0x000fe80000000000 */
[----:B------:R3:W-:Y:S03]  /*8a80*/  @P0 SYNCS.ARRIVE.TRANS64.RED.A1T0 RZ, [R0+URZ], RZ ;  /* 0x000000ff00ff09a7 */ /* 0x0007e600081004ff */
.L_x_121:
[----:B------:R-:W-:Y:S01]  /*8a90*/  R2UR UR5, R44 ;  /* 0x000000002c0572ca */ /* 0x000fe200000e0000 */
[----:B------:R-:W-:Y:S01]  /*8aa0*/  UISETP.NE.AND UP0, UPT, UR62, URZ, UPT ;  /* 0x000000ff3e00728c */ /* 0x000fe2000bf05270 */
[----:B------:R-:W-:Y:S01]  /*8ab0*/  R2UR UR4, R45 ;  /* 0x000000002d0472ca */ /* 0x000fe200000e0000 */
[----:B------:R-:W-:Y:S01]  /*8ac0*/  UIADD3 UR53, UPT, UPT, UR53, 0x4, URZ ;  /* 0x0000000435357890 */ /* 0x000fe2000fffe0ff */
[----:B------:R-:W-:Y:S01]  /*8ad0*/  ISETP.NE.AND P0, PT, R22, 0x2, PT ;  /* 0x000000021600780c */ /* 0x000fe20003f05270 */
[----:B------:R-:W-:Y:S01]  /*8ae0*/  UMOV UR52, UR63 ;  /* 0x0000003f00347c82 */ /* 0x000fe20008000000 */
[----:B------:R-:W-:Y:S02]  /*8af0*/  LOP3.LUT R46, R46, 0x1, RZ, 0x3c, !PT ;  /* 0x000000012e2e7812 */ /* 0x000fe400078e3cff */
[----:B---3--:R-:W-:Y:S02]  /*8b00*/  SEL R0, RZ, 0x1, P0 ;  /* 0x00000001ff007807 */ /* 0x008fe40000000000 */
[----:B------:R-:W-:Y:S02]  /*8b10*/  SEL R22, R22, RZ, P0 ;  /* 0x000000ff16167207 */ /* 0x000fe40000000000 */
[----:B------:R-:W-:Y:S01]  /*8b20*/  LOP3.LUT R47, R47, R0, RZ, 0x3c, !PT ;  /* 0x000000002f2f7212 */ /* 0x000fe200078e3cff */
[----:B------:R-:W-:Y:S02]  /*8b30*/  UIADD3 UR24, UPT, UPT, UR36, UR5, URZ ;  /* 0x0000000524187290 */ /* 0x000fe4000fffe0ff */
[----:B------:R-:W-:Y:S01]  /*8b40*/  UIADD3 UR51, UPT, UPT, UR37, UR4, URZ ;  /* 0x0000000425337290 */ /* 0x000fe2000fffe0ff */
[----:B------:R-:W-:Y:S11]  /*8b50*/  BRA.U UP0, `(.L_x_122) ;  /* 0xffffffcd00307547 */ /* 0x000ff6000b83ffff */
[----:B------:R-:W-:-:S13]  /*8b60*/  R2UR UR4, R59 ;  /* 0x000000003b0472ca */ /* 0x000fda00000e0000 */
[----:B------:R-:W-:-:S09]  /*8b70*/  UISETP.NE.AND UP0, UPT, UR4, URZ, UPT ;  /* 0x000000ff0400728c */ /* 0x000fd2000bf05270 */
[----:B------:R-:W-:Y:S05]  /*8b80*/  BRA.U !UP0, `(.L_x_123) ;  /* 0x0000000108487547 */ /* 0x000fea000b800000 */
[----:B------:R-:W3:Y:S02]  /*8b90*/  LDCU.64 UR4, c[0x0][0x990] ;  /* 0x00013200ff0477ac */ /* 0x000ee40008000a00 */
[----:B---3--:R-:W-:-:S04]  /*8ba0*/  UISETP.NE.U32.AND UP0, UPT, UR4, URZ, UPT ;  /* 0x000000ff0400728c */ /* 0x008fc8000bf05070 */
[----:B------:R-:W-:-:S09]  /*8bb0*/  UISETP.NE.AND.EX UP0, UPT, UR5, URZ, UPT, UP0 ;  /* 0x000000ff0500728c */ /* 0x000fd2000bf05300 */
[----:B------:R-:W-:Y:S05]  /*8bc0*/  BRA.U UP0, `(.L_x_124) ;  /* 0x00000001000c7547 */ /* 0x000fea000b800000 */
[----:B------:R-:W-:-:S13]  /*8bd0*/  FSETP.NEU.AND P0, PT, R27, RZ, PT ;  /* 0x000000ff1b00720b */ /* 0x000fda0003f0d000 */
[----:B------:R-:W-:Y:S05]  /*8be0*/  @!P0 EXIT ;  /* 0x000000000000894d */ /* 0x000fea0003800000 */
[----:B------:R-:W-:Y:S05]  /*8bf0*/  BRA `(.L_x_123) ;  /* 0x00000000002c7947 */ /* 0x000fea0003800000 */
.L_x_124:
[----:B------:R-:W-:Y:S01]  /*8c00*/  ISETP.NE.AND P0, PT, R66, RZ, PT ;  /* 0x000000ff4200720c */ /* 0x000fe20003f05270 */
[----:B------:R-:W-:-:S12]  /*8c10*/  BSSY.RECONVERGENT B0, `(.L_x_123) ;  /* 0x0000009000007945 */ /* 0x000fd80003800200 */
[----:B------:R-:W-:Y:S05]  /*8c20*/  @P0 BRA `(.L_x_125) ;  /* 0x0000000000140947 */ /* 0x000fea0003800000 */
[----:B------:R-:W3:Y:S02]  /*8c30*/  LDCU.64 UR4, c[0x0][0x988] ;  /* 0x00013100ff0477ac */ /* 0x000ee40008000a00 */
[----:B---3--:R-:W-:-:S04]  /*8c40*/  ISETP.NE.U32.AND P0, PT, RZ, UR4, PT ;  /* 0x00000004ff007c0c */ /* 0x008fc8000bf05070 */
[----:B------:R-:W-:-:S13]  /*8c50*/  ISETP.NE.AND.EX P0, PT, RZ, UR5, PT, P0 ;  /* 0x00000005ff007c0c */ /* 0x000fda000bf05300 */
[----:B------:R-:W-:Y:S05]  /*8c60*/  @!P0 EXIT ;  /* 0x000000000000894d */ /* 0x000fea0003800000 */
[----:B------:R-:W-:Y:S05]  /*8c70*/  BRA `(.L_x_126) ;  /* 0x0000000000087947 */ /* 0x000fea0003800000 */
.L_x_125:
[----:B------:R-:W-:-:S13]  /*8c80*/  FSETP.NEU.AND P0, PT, R27, RZ, PT ;  /* 0x000000ff1b00720b */ /* 0x000fda0003f0d000 */
[----:B------:R-:W-:Y:S05]  /*8c90*/  @!P0 EXIT ;  /* 0x000000000000894d */ /* 0x000fea0003800000 */
.L_x_126:
[----:B------:R-:W-:Y:S05]  /*8ca0*/  BSYNC.RECONVERGENT B0 ;  /* 0x0000000000007941 */ /* 0x000fea0003800200 */
.L_x_123:
[----:B------:R-:W3:Y:S01]  /*8cb0*/  S2UR UR5, SR_CgaCtaId ;  /* 0x00000000000579c3 */ /* 0x000ee20000008800 */
[----:B------:R-:W-:Y:S01]  /*8cc0*/  ULEA UR4, UR50, UR49, 0x3 ;  /* 0x0000003132047291 */ /* 0x000fe2000f8e18ff */
[----:B------:R-:W-:-:S04]  /*8cd0*/  DEPBAR.LE SB0, 0x0 ;  /* 0x000080000000791a */ /* 0x000fc80000000000 */
[----:B------:R-:W-:-:S04]  /*8ce0*/  UIADD3 UR4, UPT, UPT, UR4, 0xa0, URZ ;  /* 0x000000a004047890 */ /* 0x000fc8000fffe0ff */
[----:B---3--:R-:W-:-:S09]  /*8cf0*/  UPRMT UR4, UR5, 0x654, UR4 ;  /* 0x0000065405047896 */ /* 0x008fd20008000004 */
[----:B------:R-:W-:Y:S01]  /*8d00*/  SYNCS.ARRIVE.TRANS64.RED.A1T0 RZ, [UR4], RZ ;  /* 0x000000ffffff79a7 */ /* 0x000fe20008100404 */
[----:B------:R-:W-:Y:S05]  /*8d10*/  EXIT ;  /* 0x000000000000794d */ /* 0x000fea0003800000 */
.L_x_19:
[----:B------:R-:W-:Y:S07]  /*8d20*/  MOV R0, UR17 ;  /* 0x0000001100007c02 */ /* 0x000fee0008000f00 */
.L_x_127:
[----:B--2---:R2:W4:Y:S02]  /*8d30*/  SYNCS.PHASECHK.TRANS64.TRYWAIT P0, [R0+URZ+0x40], R4 ;  /* 0x00004004000075a7 */ /* 0x00452400080011ff */
[----:B----4-:R-:W-:Y:S05]  /*8d40*/  @!P0 NANOSLEEP.SYNCS 0x989680 ;  /* 0x009896800000895d */ /* 0x010fea0003900000 */
[----:B------:R-:W4:Y:S02]  /*8d50*/  @!P0 SYNCS.PHASECHK.TRANS64 P0, [R0+URZ+0x40], R4 ;  /* 0x00004004000085a7 */ /* 0x000f2400080010ff */
[----:B----4-:R-:W-:Y:S05]  /*8d60*/  @!P0 BRA `(.L_x_127) ;  /* 0xfffffffc00f08947 */ /* 0x010fea000383ffff */
[----:B------:R-:W-:Y:S05]  /*8d70*/  BRA `(.L_x_18) ;  /* 0xffffff8800e07947 */ /* 0x000fea000383ffff */
.L_x_25:
[----:B------:R-:W-:Y:S07]  /*8d80*/  MOV R0, UR9 ;  /* 0x0000000900007c02 */ /* 0x000fee0008000f00 */
.L_x_128:
[----:B--2---:R2:W4:Y:S02]  /*8d90*/  SYNCS.PHASECHK.TRANS64.TRYWAIT P0, [R0+URZ+0x40], R4 ;  /* 0x00004004000075a7 */ /* 0x00452400080011ff */
[----:B----4-:R-:W-:Y:S05]  /*8da0*/  @!P0 NANOSLEEP.SYNCS 0x989680 ;  /* 0x009896800000895d */ /* 0x010fea0003900000 */
[----:B------:R-:W4:Y:S02]  /*8db0*/  @!P0 SYNCS.PHASECHK.TRANS64 P0, [R0+URZ+0x40], R4 ;  /* 0x00004004000085a7 */ /* 0x000f2400080010ff */
[----:B----4-:R-:W-:Y:S05]  /*8dc0*/  @!P0 BRA `(.L_x_128) ;  /* 0xfffffffc00f08947 */ /* 0x010fea000383ffff */
[----:B------:R-:W-:Y:S05]  /*8dd0*/  BRA `(.L_x_24) ;  /* 0xffffff9000907947 */ /* 0x000fea000383ffff */
.L_x_29:
[----:B-1----:R-:W-:-:S07]  /*8de0*/  MOV R0, UR41 ;  /* 0x0000002900007c02 */ /* 0x002fce0008000f00 */
.L_x_129:
[----:B-1----:R1:W2:Y:S02]  /*8df0*/  SYNCS.PHASECHK.TRANS64.TRYWAIT P0, [R0+URZ+0xd0], R3 ;  /* 0x0000d003000075a7 */ /* 0x0022a400080011ff */
[----:B--2---:R-:W-:Y:S05]  /*8e00*/  @!P0 NANOSLEEP.SYNCS 0x989680 ;  /* 0x009896800000895d */ /* 0x004fea0003900000 */
[----:B------:R-:W2:Y:S02]  /*8e10*/  @!P0 SYNCS.PHASECHK.TRANS64 P0, [R0+URZ+0xd0], R3 ;  /* 0x0000d003000085a7 */ /* 0x000ea400080010ff */
[----:B--2---:R-:W-:Y:S05]  /*8e20*/  @!P0 BRA `(.L_x_129) ;  /* 0xfffffffc00f08947 */ /* 0x004fea000383ffff */
[----:B------:R-:W-:Y:S05]  /*8e30*/  BRA `(.L_x_130) ;  /* 0xffffff94008c7947 */ /* 0x000fea000383ffff */
.L_x_33:
[----:B------:R-:W-:-:S07]  /*8e40*/  MOV R0, UR4 ;  /* 0x0000000400007c02 */ /* 0x000fce0008000f00 */
.L_x_131:
[----:B-1----:R1:W2:Y:S02]  /*8e50*/  SYNCS.PHASECHK.TRANS64.TRYWAIT P0, [R0+URZ], R2 ;  /* 0x00000002000075a7 */ /* 0x0022a400080011ff */
[----:B--2---:R-:W-:Y:S05]  /*8e60*/  @!P0 NANOSLEEP.SYNCS 0x989680 ;  /* 0x009896800000895d */ /* 0x004fea0003900000 */
[----:B------:R-:W2:Y:S02]  /*8e70*/  @!P0 SYNCS.PHASECHK.TRANS64 P0, [R0+URZ], R2 ;  /* 0x00000002000085a7 */ /* 0x000ea400080010ff */
[----:B--2---:R-:W-:Y:S05]  /*8e80*/  @!P0 BRA `(.L_x_131) ;  /* 0xfffffffc00f08947 */ /* 0x004fea000383ffff */
[----:B------:R-:W-:Y:S05]  /*8e90*/  BRA `(.L_x_132) ;  /* 0xffffff9c00247947 */ /* 0x000fea000383ffff */
.L_x_34:
[----:B------:R-:W-:-:S07]  /*8ea0*/  MOV R0, UR5 ;  /* 0x0000000500007c02 */ /* 0x000fce0008000f00 */
.L_x_133:
[----:B-1----:R1:W2:Y:S02]  /*8eb0*/  SYNCS.PHASECHK.TRANS64.TRYWAIT P0, [R0+URZ], R2 ;  /* 0x00000002000075a7 */ /* 0x0022a400080011ff */
[----:B--2---:R-:W-:Y:S05]  /*8ec0*/  @!P0 NANOSLEEP.SYNCS 0x989680 ;  /* 0x009896800000895d */ /* 0x004fea0003900000 */
[----:B------:R-:W2:Y:S02]  /*8ed0*/  @!P0 SYNCS.PHASECHK.TRANS64 P0, [R0+URZ], R2 ;  /* 0x00000002000085a7 */ /* 0x000ea400080010ff */
[----:B--2---:R-:W-:Y:S05]  /*8ee0*/  @!P0 BRA `(.L_x_133) ;  /* 0xfffffffc00f08947 */ /* 0x004fea000383ffff */
[----:B------:R-:W-:Y:S05]  /*8ef0*/  BRA `(.L_x_134) ;  /* 0xffffff9c00347947 */ /* 0x000fea000383ffff */
.L_x_35:
[----:B------:R-:W-:-:S07]  /*8f00*/  MOV R0, UR5 ;  /* 0x0000000500007c02 */ /* 0x000fce0008000f00 */
.L_x_135:
[----:B-1----:R1:W2:Y:S02]  /*8f10*/  SYNCS.PHASECHK.TRANS64.TRYWAIT P0, [R0+URZ], R2 ;  /* 0x00000002000075a7 */ /* 0x0022a400080011ff */
[----:B--2---:R-:W-:Y:S05]  /*8f20*/  @!P0 NANOSLEEP.SYNCS 0x989680 ;  /* 0x009896800000895d */ /* 0x004fea0003900000 */
[----:B------:R-:W2:Y:S02]  /*8f30*/  @!P0 SYNCS.PHASECHK.TRANS64 P0, [R0+URZ], R2 ;  /* 0x00000002000085a7 */ /* 0x000ea400080010ff */
[----:B--2---:R-:W-:Y:S05]  /*8f40*/  @!P0 BRA `(.L_x_135) ;  /* 0xfffffffc00f08947 */ /* 0x004fea000383ffff */
[----:B------:R-:W-:Y:S05]  /*8f50*/  BRA `(.L_x_136) ;  /* 0xffffff9c00447947 */ /* 0x000fea000383ffff */
.L_x_36:
[----:B------:R-:W-:-:S07]  /*8f60*/  MOV R0, UR5 ;  /* 0x0000000500007c02 */ /* 0x000fce0008000f00 */
.L_x_137:
[----:B-1----:R1:W2:Y:S02]  /*8f70*/  SYNCS.PHASECHK.TRANS64.TRYWAIT P0, [R0+URZ], R2 ;  /* 0x00000002000075a7 */ /* 0x0022a400080011ff */
[----:B--2---:R-:W-:Y:S05]  /*8f80*/  @!P0 NANOSLEEP.SYNCS 0x989680 ;  /* 0x009896800000895d */ /* 0x004fea0003900000 */
[----:B------:R-:W2:Y:S02]  /*8f90*/  @!P0 SYNCS.PHASECHK.TRANS64 P0, [R0+URZ], R2 ;  /* 0x00000002000085a7 */ /* 0x000ea400080010ff */
[----:B--2---:R-:W-:Y:S05]  /*8fa0*/  @!P0 BRA `(.L_x_137) ;  /* 0xfffffffc00f08947 */ /* 0x004fea000383ffff */
[----:B------:R-:W-:Y:S05]  /*8fb0*/  BRA `(.L_x_138) ;  /* 0xffffff9c00547947 */ /* 0x000fea000383ffff */
.L_x_37:
[----:B------:R-:W-:-:S07]  /*8fc0*/  MOV R0, UR5 ;  /* 0x0000000500007c02 */ /* 0x000fce0008000f00 */
.L_x_139:
[----:B-1----:R1:W2:Y:S02]  /*8fd0*/  SYNCS.PHASECHK.TRANS64.TRYWAIT P0, [R0+URZ], R2 ;  /* 0x00000002000075a7 */ /* 0x0022a400080011ff */
[----:B--2---:R-:W-:Y:S05]  /*8fe0*/  @!P0 NANOSLEEP.SYNCS 0x989680 ;  /* 0x009896800000895d */ /* 0x004fea0003900000 */
[----:B------:R-:W2:Y:S02]  /*8ff0*/  @!P0 SYNCS.PHASECHK.TRANS64 P0, [R0+URZ], R2 ;  /* 0x00000002000085a7 */ /* 0x000ea400080010ff */
[----:B--2---:R-:W-:Y:S05]  /*9000*/  @!P0 BRA `(.L_x_139) ;  /* 0xfffffffc00f08947 */ /* 0x004fea000383ffff */
[----:B------:R-:W-:Y:S05]  /*9010*/  BRA `(.L_x_140) ;  /* 0xffffff9c00647947 */ /* 0x000fea000383ffff */
.L_x_38:
[----:B------:R-:W-:-:S07]  /*9020*/  MOV R0, UR5 ;  /* 0x0000000500007c02 */ /* 0x000fce0008000f00 */
.L_x_141:
[----:B-1----:R1:W2:Y:S02]  /*9030*/  SYNCS.PHASECHK.TRANS64.TRYWAIT P0, [R0+URZ], R2 ;  /* 0x00000002000075a7 */ /* 0x0022a400080011ff */
[----:B--2---:R-:W-:Y:S05]  /*9040*/  @!P0 NANOSLEEP.SYNCS 0x989680 ;  /* 0x009896800000895d */ /* 0x004fea0003900000 */
[----:B------:R-:W2:Y:S02]  /*9050*/  @!P0 SYNCS.PHASECHK.TRANS64 P0, [R0+URZ], R2 ;  /* 0x00000002000085a7 */ /* 0x000ea400080010ff */
[----:B--2---:R-:W-:Y:S05]  /*9060*/  @!P0 BRA `(.L_x_141) ;  /* 0xfffffffc00f08947 */ /* 0x004fea000383ffff */
[----:B------:R-:W-:Y:S05]  /*9070*/  BRA `(.L_x_142) ;  /* 0xffffff9c00747947 */ /* 0x000fea000383ffff */
.L_x_39:
[----:B------:R-:W-:-:S07]  /*9080*/  MOV R0, UR5 ;  /* 0x0000000500007c02 */ /* 0x000fce0008000f00 */
.L_x_143:
[----:B-1----:R1:W2:Y:S02]  /*9090*/  SYNCS.PHASECHK.TRANS64.TRYWAIT P0, [R0+URZ], R2 ;  /* 0x00000002000075a7 */ /* 0x0022a400080011ff */
[----:B--2---:R-:W-:Y:S05]  /*90a0*/  @!P0 NANOSLEEP.SYNCS 0x989680 ;  /* 0x009896800000895d */ /* 0x004fea0003900000 */
[----:B------:R-:W2:Y:S02]  /*90b0*/  @!P0 SYNCS.PHASECHK.TRANS64 P0, [R0+URZ], R2 ;  /* 0x00000002000085a7 */ /* 0x000ea400080010ff */
[----:B--2---:R-:W-:Y:S05]  /*90c0*/  @!P0 BRA `(.L_x_143) ;  /* 0xfffffffc00f08947 */ /* 0x004fea000383ffff */
[----:B------:R-:W-:Y:S05]  /*90d0*/  BRA `(.L_x_144) ;  /* 0xffffff9c00847947 */ /* 0x000fea000383ffff */
.L_x_42:
[----:B------:R-:W-:-:S07]  /*90e0*/  MOV R4, UR4 ;  /* 0x0000000400047c02 */ /* 0x000fce0008000f00 */
.L_x_145:
[----:B--2---:R2:W3:Y:S02]  /*90f0*/  SYNCS.PHASECHK.TRANS64.TRYWAIT P1, [R4+URZ+0xd8], R6 ;  /* 0x0000d806040075a7 */ /* 0x0044e400080211ff */
[----:B---3--:R-:W-:Y:S05]  /*9100*/  @!P1 NANOSLEEP.SYNCS 0x989680 ;  /* 0x009896800000995d */ /* 0x008fea0003900000 */
[----:B------:R-:W3:Y:S02]  /*9110*/  @!P1 SYNCS.PHASECHK.TRANS64 P1, [R4+URZ+0xd8], R6 ;  /* 0x0000d806040095a7 */ /* 0x000ee400080210ff */
[----:B---3--:R-:W-:Y:S05]  /*9120*/  @!P1 BRA `(.L_x_145) ;  /* 0xfffffffc00f09947 */ /* 0x008fea000383ffff */
[----:B------:R-:W-:Y:S05]  /*9130*/  BRA `(.L_x_146) ;  /* 0xffffff9c00f47947 */ /* 0x000fea000383ffff */
.L_x_43:
[----:B--2---:R-:W-:-:S07]  /*9140*/  MOV R4, UR4 ;  /* 0x0000000400047c02 */ /* 0x004fce0008000f00 */
.L_x_147:
[----:B--2---:R2:W3:Y:S02]  /*9150*/  SYNCS.PHASECHK.TRANS64.TRYWAIT P1, [R4+URZ+0xd0], R5 ;  /* 0x0000d005040075a7 */ /* 0x0044e400080211ff */
[----:B---3--:R-:W-:Y:S05]  /*9160*/  @!P1 NANOSLEEP.SYNCS 0x989680 ;  /* 0x009896800000995d */ /* 0x008fea0003900000 */
[----:B------:R-:W3:Y:S02]  /*9170*/  @!P1 SYNCS.PHASECHK.TRANS64 P1, [R4+URZ+0xd0], R5 ;  /* 0x0000d005040095a7 */ /* 0x000ee400080210ff */
[----:B---3--:R-:W-:Y:S05]  /*9180*/  @!P1 BRA `(.L_x_147) ;  /* 0xfffffffc00f09947 */ /* 0x008fea000383ffff */
[----:B------:R-:W-:Y:S05]  /*9190*/  BRA `(.L_x_148) ;  /* 0xffffff9c00fc7947 */ /* 0x000fea000383ffff */
.L_x_51:
[----:B------:R-:W-:-:S07]  /*91a0*/  MOV R0, UR20 ;  /* 0x0000001400007c02 */ /* 0x000fce0008000f00 */
.L_x_149:
[----:B-1----:R1:W2:Y:S02]  /*91b0*/  SYNCS.PHASECHK.TRANS64.TRYWAIT P0, [R0+URZ+0xd0], R4 ;  /* 0x0000d004000075a7 */ /* 0x0022a400080011ff */
[----:B--2---:R-:W-:Y:S05]  /*91c0*/  @!P0 NANOSLEEP.SYNCS 0x989680 ;  /* 0x009896800000895d */ /* 0x004fea0003900000 */
[----:B------:R-:W2:Y:S02]  /*91d0*/  @!P0 SYNCS.PHASECHK.TRANS64 P0, [R0+URZ+0xd0], R4 ;  /* 0x0000d004000085a7 */ /* 0x000ea400080010ff */
[----:B--2---:R-:W-:Y:S05]  /*91e0*/  @!P0 BRA `(.L_x_149) ;  /* 0xfffffffc00f08947 */ /* 0x004fea000383ffff */
[----:B------:R-:W-:Y:S05]  /*91f0*/  BRA `(.L_x_150) ;  /* 0xffffffa400887947 */ /* 0x000fea000383ffff */
.L_x_52:
[----:B------:R-:W-:-:S07]  /*9200*/  MOV R4, UR24 ;  /* 0x0000001800047c02 */ /* 0x000fce0008000f00 */
.L_x_151:
[----:B-1----:R1:W2:Y:S02]  /*9210*/  SYNCS.PHASECHK.TRANS64.TRYWAIT P0, [R4+URZ+0xf0], R0 ;  /* 0x0000f000040075a7 */ /* 0x0022a400080011ff */
[----:B--2---:R-:W-:Y:S05]  /*9220*/  @!P0 NANOSLEEP.SYNCS 0x989680 ;  /* 0x009896800000895d */ /* 0x004fea0003900000 */
[----:B------:R-:W2:Y:S02]  /*9230*/  @!P0 SYNCS.PHASECHK.TRANS64 P0, [R4+URZ+0xf0], R0 ;  /* 0x0000f000040085a7 */ /* 0x000ea400080010ff */
[----:B--2---:R-:W-:Y:S05]  /*9240*/  @!P0 BRA `(.L_x_151) ;  /* 0xfffffffc00f08947 */ /* 0x004fea000383ffff */
[----:B------:R-:W-:Y:S05]  /*9250*/  BRA `(.L_x_152) ;  /* 0xffffffa400a47947 */ /* 0x000fea000383ffff */
.L_x_55:
[----:B-1----:R-:W-:Y:S07]  /*9260*/  MOV R0, UR18 ;  /* 0x0000001200007c02 */ /* 0x002fee0008000f00 */
.L_x_153:
[----:B-1----:R1:W2:Y:S02]  /*9270*/  SYNCS.PHASECHK.TRANS64.TRYWAIT P0, [R0+URZ], R5 ;  /* 0x00000005000075a7 */ /* 0x0022a400080011ff */
[----:B--2---:R-:W-:Y:S05]  /*9280*/  @!P0 NANOSLEEP.SYNCS 0x989680 ;  /* 0x009896800000895d */ /* 0x004fea0003900000 */
[----:B------:R-:W2:Y:S02]  /*9290*/  @!P0 SYNCS.PHASECHK.TRANS64 P0, [R0+URZ], R5 ;  /* 0x00000005000085a7 */ /* 0x000ea400080010ff */
[----:B--2---:R-:W-:Y:S05]  /*92a0*/  @!P0 BRA `(.L_x_153) ;  /* 0xfffffffc00f08947 */ /* 0x004fea000383ffff */
[----:B------:R-:W-:Y:S05]  /*92b0*/  BRA `(.L_x_54) ;  /* 0xffffffa400c87947 */ /* 0x000fea000383ffff */
.L_x_58:
[----:B------:R-:W-:-:S07]  /*92c0*/  MOV R0, UR4 ;  /* 0x0000000400007c02 */ /* 0x000fce0008000f00 */
.L_x_154:
[----:B-1----:R1:W3:Y:S02]  /*92d0*/  SYNCS.PHASECHK.TRANS64.TRYWAIT P0, [R0+URZ], R2 ;  /* 0x00000002000075a7 */ /* 0x0022e400080011ff */
[----:B---3--:R-:W-:Y:S05]  /*92e0*/  @!P0 NANOSLEEP.SYNCS 0x989680 ;  /* 0x009896800000895d */ /* 0x008fea0003900000 */
[----:B------:R-:W3:Y:S02]  /*92f0*/  @!P0 SYNCS.PHASECHK.TRANS64 P0, [R0+URZ], R2 ;  /* 0x00000002000085a7 */ /* 0x000ee400080010ff */
[----:B---3--:R-:W-:Y:S05]  /*9300*/  @!P0 BRA `(.L_x_154) ;  /* 0xfffffffc00f08947 */ /* 0x008fea000383ffff */
[----:B------:R-:W-:Y:S05]  /*9310*/  BRA `(.L_x_155) ;  /* 0xffffffa800c47947 */ /* 0x000fea000383ffff */
.L_x_59:
[----:B------:R-:W-:-:S07]  /*9320*/  MOV R0, UR4 ;  /* 0x0000000400007c02 */ /* 0x000fce0008000f00 */
.L_x_156:
[----:B-1----:R1:W2:Y:S02]  /*9330*/  SYNCS.PHASECHK.TRANS64.TRYWAIT P0, [R0+URZ], R2 ;  /* 0x00000002000075a7 */ /* 0x0022a400080011ff */
[----:B--2---:R-:W-:Y:S05]  /*9340*/  @!P0 NANOSLEEP.SYNCS 0x989680 ;  /* 0x009896800000895d */ /* 0x004fea0003900000 */
[----:B------:R-:W2:Y:S02]  /*9350*/  @!P0 SYNCS.PHASECHK.TRANS64 P0, [R0+URZ], R2 ;  /* 0x00000002000085a7 */ /* 0x000ea400080010ff */
[----:B--2---:R-:W-:Y:S05]  /*9360*/  @!P0 BRA `(.L_x_156) ;  /* 0xfffffffc00f08947 */ /* 0x004fea000383ffff */
[----:B------:R-:W-:Y:S05]  /*9370*/  BRA `(.L_x_157) ;  /* 0xffffffa800d07947 */ /* 0x000fea000383ffff */
.L_x_64:
[----:B------:R-:W-:Y:S07]  /*9380*/  MOV R0, UR20 ;  /* 0x0000001400007c02 */ /* 0x000fee0008000f00 */
.L_x_158:
[----:B-1----:R1:W2:Y:S02]  /*9390*/  SYNCS.PHASECHK.TRANS64.TRYWAIT P0, [R0+URZ+0xd0], R2 ;  /* 0x0000d002000075a7 */ /* 0x0022a400080011ff */
[----:B--2---:R-:W-:Y:S05]  /*93a0*/  @!P0 NANOSLEEP.SYNCS 0x989680 ;  /* 0x009896800000895d */ /* 0x004fea0003900000 */
[----:B------:R-:W2:Y:S02]  /*93b0*/  @!P0 SYNCS.PHASECHK.TRANS64 P0, [R0+URZ+0xd0], R2 ;  /* 0x0000d002000085a7 */ /* 0x000ea400080010ff */
[----:B--2---:R-:W-:Y:S05]  /*93c0*/  @!P0 BRA `(.L_x_158) ;  /* 0xfffffffc00f08947 */ /* 0x004fea000383ffff */
[----:B------:R-:W-:Y:S05]  /*93d0*/  BRA `(.L_x_159) ;  /* 0xffffffb0002c7947 */ /* 0x000fea000383ffff */
.L_x_67:
[----:B------:R-:W-:Y:S07]  /*93e0*/  MOV R0, UR20 ;  /* 0x0000001400007c02 */ /* 0x000fee0008000f00 */
.L_x_160:
[----:B-1----:R1:W2:Y:S02]  /*93f0*/  SYNCS.PHASECHK.TRANS64.TRYWAIT P2, [R0+URZ+0xc8], R2 ;  /* 0x0000c802000075a7 */ /* 0x0022a400080411ff */
[----:B--2---:R-:W-:Y:S05]  /*9400*/  @!P2 NANOSLEEP.SYNCS 0x989680 ;  /* 0x009896800000a95d */ /* 0x004fea0003900000 */
[----:B------:R-:W2:Y:S02]  /*9410*/  @!P2 SYNCS.PHASECHK.TRANS64 P2, [R0+URZ+0xc8], R2 ;  /* 0x0000c8020000a5a7 */ /* 0x000ea400080410ff */
[----:B--2---:R-:W-:Y:S05]  /*9420*/  @!P2 BRA `(.L_x_160) ;  /* 0xfffffffc00f0a947 */ /* 0x004fea000383ffff */
[----:B------:R-:W-:Y:S05]  /*9430*/  BRA `(.L_x_66) ;  /* 0xffffffb400907947 */ /* 0x000fea000383ffff */
.L_x_70:
[----:B------:R-:W-:Y:S07]  /*9440*/  MOV R2, UR20 ;  /* 0x0000001400027c02 */ /* 0x000fee0008000f00 */
.L_x_161:
[----:B-1----:R1:W2:Y:S02]  /*9450*/  SYNCS.PHASECHK.TRANS64.TRYWAIT P1, [R2+URZ+0xa0], R8 ;  /* 0x0000a008020075a7 */ /* 0x0022a400080211ff */
[----:B--2---:R-:W-:Y:S05]  /*9460*/  @!P1 NANOSLEEP.SYNCS 0x989680 ;  /* 0x009896800000995d */ /* 0x004fea0003900000 */
[----:B------:R-:W2:Y:S02]  /*9470*/  @!P1 SYNCS.PHASECHK.TRANS64 P1, [R2+URZ+0xa0], R8 ;  /* 0x0000a008020095a7 */ /* 0x000ea400080210ff */
[----:B--2---:R-:W-:Y:S05]  /*9480*/  @!P1 BRA `(.L_x_161) ;  /* 0xfffffffc00f09947 */ /* 0x004fea000383ffff */
[----:B------:R-:W-:Y:S05]  /*9490*/  BRA `(.L_x_162) ;  /* 0xffffffb800447947 */ /* 0x000fea000383ffff */
.L_x_71:
[----:B------:R-:W-:Y:S07]  /*94a0*/  MOV R2, UR20 ;  /* 0x0000001400027c02 */ /* 0x000fee0008000f00 */
.L_x_163:
[----:B-1----:R1:W2:Y:S02]  /*94b0*/  SYNCS.PHASECHK.TRANS64.TRYWAIT P1, [R2+URZ+0xa8], R8 ;  /* 0x0000a808020075a7 */ /* 0x0022a400080211ff */
[----:B--2---:R-:W-:Y:S05]  /*94c0*/  @!P1 NANOSLEEP.SYNCS 0x989680 ;  /* 0x009896800000995d */ /* 0x004fea0003900000 */
[----:B------:R-:W2:Y:S02]  /*94d0*/  @!P1 SYNCS.PHASECHK.TRANS64 P1, [R2+URZ+0xa8], R8 ;  /* 0x0000a808020095a7 */ /* 0x000ea400080210ff */
[----:B--2---:R-:W-:Y:S05]  /*94e0*/  @!P1 BRA `(.L_x_163) ;  /* 0xfffffffc00f09947 */ /* 0x004fea000383ffff */
[----:B------:R-:W-:Y:S05]  /*94f0*/  BRA `(.L_x_164) ;  /* 0xffffffb8008c7947 */ /* 0x000fea000383ffff */
.L_x_72:
[----:B------:R-:W-:Y:S07]  /*9500*/  MOV R2, UR20 ;  /* 0x0000001400027c02 */ /* 0x000fee0008000f00 */
.L_x_165:
[----:B-1----:R1:W2:Y:S02]  /*9510*/  SYNCS.PHASECHK.TRANS64.TRYWAIT P1, [R2+URZ+0xb0], R8 ;  /* 0x0000b008020075a7 */ /* 0x0022a400080211ff */
[----:B--2---:R-:W-:Y:S05]  /*9520*/  @!P1 NANOSLEEP.SYNCS 0x989680 ;  /* 0x009896800000995d */ /* 0x004fea0003900000 */
[----:B------:R-:W2:Y:S02]  /*9530*/  @!P1 SYNCS.PHASECHK.TRANS64 P1, [R2+URZ+0xb0], R8 ;  /* 0x0000b008020095a7 */ /* 0x000ea400080210ff */
[----:B--2---:R-:W-:Y:S05]  /*9540*/  @!P1 BRA `(.L_x_165) ;  /* 0xfffffffc00f09947 */ /* 0x004fea000383ffff */
[----:B------:R-:W-:Y:S05]  /*9550*/  BRA `(.L_x_166) ;  /* 0xffffffb800d47947 */ /* 0x000fea000383ffff */
.L_x_73:
[----:B------:R-:W-:Y:S07]  /*9560*/  MOV R0, UR20 ;  /* 0x0000001400007c02 */ /* 0x000fee0008000f00 */
.L_x_167:
[----:B-1----:R1:W2:Y:S02]  /*9570*/  SYNCS.PHASECHK.TRANS64.TRYWAIT P0, [R0+URZ+0xb8], R8 ;  /* 0x0000b808000075a7 */ /* 0x0022a400080011ff */
[----:B--2---:R-:W-:Y:S05]  /*9580*/  @!P0 NANOSLEEP.SYNCS 0x989680 ;  /* 0x009896800000895d */ /* 0x004fea0003900000 */
[----:B------:R-:W2:Y:S02]  /*9590*/  @!P0 SYNCS.PHASECHK.TRANS64 P0, [R0+URZ+0xb8], R8 ;  /* 0x0000b808000085a7 */ /* 0x000ea400080010ff */
[----:B--2---:R-:W-:Y:S05]  /*95a0*/  @!P0 BRA `(.L_x_167) ;  /* 0xfffffffc00f08947 */ /* 0x004fea000383ffff */
[----:B------:R-:W-:Y:S05]  /*95b0*/  BRA `(.L_x_168) ;  /* 0xffffffbc001c7947 */ /* 0x000fea000383ffff */
.L_x_75:
[----:B------:R-:W-:-:S07]  /*95c0*/  MOV R0, UR20 ;  /* 0x0000001400007c02 */ /* 0x000fce0008000f00 */
.L_x_169:
[----:B--2---:R2:W3:Y:S02]  /*95d0*/  SYNCS.PHASECHK.TRANS64.TRYWAIT P0, [R0+URZ+0xa0], R2 ;  /* 0x0000a002000075a7 */ /* 0x0044e400080011ff */
[----:B---3--:R-:W-:Y:S05]  /*95e0*/  @!P0 NANOSLEEP.SYNCS 0x989680 ;  /* 0x009896800000895d */ /* 0x008fea0003900000 */
[----:B------:R-:W3:Y:S02]  /*95f0*/  @!P0 SYNCS.PHASECHK.TRANS64 P0, [R0+URZ+0xa0], R2 ;  /* 0x0000a002000085a7 */ /* 0x000ee400080010ff */
[----:B---3--:R-:W-:Y:S05]  /*9600*/  @!P0 BRA `(.L_x_169) ;  /* 0xfffffffc00f08947 */ /* 0x008fea000383ffff */
[----:B------:R-:W-:Y:S05]  /*9610*/  BRA `(.L_x_170) ;  /* 0xffffffbc00807947 */ /* 0x000fea000383ffff */
.L_x_76:
[----:B--2---:R-:W-:-:S07]  /*9620*/  MOV R0, UR20 ;  /* 0x0000001400007c02 */ /* 0x004fce0008000f00 */
.L_x_171:
[----:B--2---:R2:W3:Y:S02]  /*9630*/  SYNCS.PHASECHK.TRANS64.TRYWAIT P0, [R0+URZ+0xa8], R2 ;  /* 0x0000a802000075a7 */ /* 0x0044e400080011ff */
[----:B---3--:R-:W-:Y:S05]  /*9640*/  @!P0 NANOSLEEP.SYNCS 0x989680 ;  /* 0x009896800000895d */ /* 0x008fea0003900000 */
[----:B------:R-:W3:Y:S02]  /*9650*/  @!P0 SYNCS.PHASECHK.TRANS64 P0, [R0+URZ+0xa8], R2 ;  /* 0x0000a802000085a7 */ /* 0x000ee400080010ff */
[----:B---3--:R-:W-:Y:S05]  /*9660*/  @!P0 BRA `(.L_x_171) ;  /* 0xfffffffc00f08947 */ /* 0x008fea000383ffff */
[----:B------:R-:W-:Y:S05]  /*9670*/  BRA `(.L_x_172) ;  /* 0xffffffbc00707947 */ /* 0x000fea000383ffff */
.L_x_77:
[----:B--2---:R-:W-:-:S07]  /*9680*/  MOV R0, UR20 ;  /* 0x0000001400007c02 */ /* 0x004fce0008000f00 */
.L_x_173:
[----:B--2---:R2:W3:Y:S02]  /*9690*/  SYNCS.PHASECHK.TRANS64.TRYWAIT P0, [R0+URZ+0xb0], R2 ;  /* 0x0000b002000075a7 */ /* 0x0044e400080011ff */
[----:B---3--:R-:W-:Y:S05]  /*96a0*/  @!P0 NANOSLEEP.SYNCS 0x989680 ;  /* 0x009896800000895d */ /* 0x008fea0003900000 */
[----:B------:R-:W3:Y:S02]  /*96b0*/  @!P0 SYNCS.PHASECHK.TRANS64 P0, [R0+URZ+0xb0], R2 ;  /* 0x0000b002000085a7 */ /* 0x000ee400080010ff */
[----:B---3--:R-:W-:Y:S05]  /*96c0*/  @!P0 BRA `(.L_x_173) ;  /* 0xfffffffc00f08947 */ /* 0x008fea000383ffff */
[----:B------:R-:W-:Y:S05]  /*96d0*/  BRA `(.L_x_174) ;  /* 0xffffffbc00607947 */ /* 0x000fea000383ffff */
.L_x_79:
[----:B------:R-:W-:Y:S07]  /*96e0*/  MOV R0, UR49 ;  /* 0x0000003100007c02 */ /* 0x000fee0008000f00 */
.L_x_175:
[----:B-1----:R1:W2:Y:S02]  /*96f0*/  SYNCS.PHASECHK.TRANS64.TRYWAIT P0, [R0+URZ+0xd0], R2 ;  /* 0x0000d002000075a7 */ /* 0x0022a400080011ff */
[----:B--2---:R-:W-:Y:S05]  /*9700*/  @!P0 NANOSLEEP.SYNCS 0x989680 ;  /* 0x009896800000895d */ /* 0x004fea0003900000 */
[----:B------:R-:W2:Y:S02]  /*9710*/  @!P0 SYNCS.PHASECHK.TRANS64 P0, [R0+URZ+0xd0], R2 ;  /* 0x0000d002000085a7 */ /* 0x000ea400080010ff */
[----:B--2---:R-:W-:Y:S05]  /*9720*/  @!P0 BRA `(.L_x_175) ;  /* 0xfffffffc00f08947 */ /* 0x004fea000383ffff */
[----:B------:R-:W-:Y:S05]  /*9730*/  BRA `(.L_x_176) ;  /* 0xffffffc000447947 */ /* 0x000fea000383ffff */
.L_x_90:
[----:B-1----:R-:W-:Y:S04]  /*9740*/  MOV R2, UR49 ;  /* 0x0000003100027c02 */ /* 0x002fe80008000f00 */
[----:B------:R1:W2:Y:S03]  /*9750*/  SYNCS.PHASECHK.TRANS64.TRYWAIT P1, [R2+URZ+0x80], R3 ;  /* 0x00008003020075a7 */ /* 0x0002a600080211ff */
[----:B--2---:R-:W-:Y:S05]  /*9760*/  @!P1 NANOSLEEP.SYNCS 0x989680 ;  /* 0x009896800000995d */ /* 0x004fea0003900000 */
[----:B------:R-:W2:Y:S02]  /*9770*/  @!P1 SYNCS.PHASECHK.TRANS64 P1, [R2+URZ+0x80], R3 ;  /* 0x00008003020095a7 */ /* 0x000ea400080210ff */
[----:B--2---:R-:W-:Y:S05]  /*9780*/  @!P1 BRA `(.L_x_90) ;  /* 0xfffffffc00ec9947 */ /* 0x004fea000383ffff */
[----:B------:R-:W-:Y:S05]  /*9790*/  BRA `(.L_x_89) ;  /* 0xffffffd000187947 */ /* 0x000fea000383ffff */
.L_x_92:
[----:B-1----:R1:W4:Y:S02]  /*97a0*/  SYNCS.PHASECHK.TRANS64.TRYWAIT P0, [R70+URZ+0xe0], R0 ;  /* 0x0000e000460075a7 */ /* 0x00232400080011ff */
[----:B----4-:R-:W-:Y:S05]  /*97b0*/  @!P0 NANOSLEEP.SYNCS 0x989680 ;  /* 0x009896800000895d */ /* 0x010fea0003900000 */
[----:B------:R-:W4:Y:S02]  /*97c0*/  @!P0 SYNCS.PHASECHK.TRANS64 P0, [R70+URZ+0xe0], R0 ;  /* 0x0000e000460085a7 */ /* 0x000f2400080010ff */
[----:B----4-:R-:W-:Y:S05]  /*97d0*/  @!P0 BRA `(.L_x_92) ;  /* 0xfffffffc00f08947 */ /* 0x010fea000383ffff */
[----:B------:R-:W-:Y:S05]  /*97e0*/  BRA `(.L_x_91) ;  /* 0xffffffd0003c7947 */ /* 0x000fea000383ffff */
.L_x_101:
[----:B---3--:R3:W4:Y:S02]  /*97f0*/  SYNCS.PHASECHK.TRANS64.TRYWAIT P0, [R4+URZ+0x80], R0 ;  /* 0x00008000040075a7 */ /* 0x00872400080011ff */
[----:B----4-:R-:W-:Y:S05]  /*9800*/  @!P0 NANOSLEEP.SYNCS 0x989680 ;  /* 0x009896800000895d */ /* 0x010fea0003900000 */
[----:B------:R-:W4:Y:S02]  /*9810*/  @!P0 SYNCS.PHASECHK.TRANS64 P0, [R4+URZ+0x80], R0 ;  /* 0x00008000040085a7 */ /* 0x000f2400080010ff */
[----:B----4-:R-:W-:Y:S05]  /*9820*/  @!P0 BRA `(.L_x_101) ;  /* 0xfffffffc00f08947 */ /* 0x010fea000383ffff */
[----:B------:R-:W-:Y:S05]  /*9830*/  BRA `(.L_x_100) ;  /* 0xffffffd800347947 */ /* 0x000fea000383ffff */
.L_x_109:
[----:B-1----:R1:W4:Y:S02]  /*9840*/  SYNCS.PHASECHK.TRANS64.TRYWAIT P0, [R2+URZ+0x80], R4 ;  /* 0x00008004020075a7 */ /* 0x00232400080011ff */
[----:B----4-:R-:W-:Y:S05]  /*9850*/  @!P0 NANOSLEEP.SYNCS 0x989680 ;  /* 0x009896800000895d */ /* 0x010fea0003900000 */
[----:B------:R-:W4:Y:S02]  /*9860*/  @!P0 SYNCS.PHASECHK.TRANS64 P0, [R2+URZ+0x80], R4 ;  /* 0x00008004020085a7 */ /* 0x000f2400080010ff */
[----:B----4-:R-:W-:Y:S05]  /*9870*/  @!P0 BRA `(.L_x_109) ;  /* 0xfffffffc00f08947 */ /* 0x010fea000383ffff */
[----:B------:R-:W-:Y:S05]  /*9880*/  BRA `(.L_x_108) ;  /* 0xffffffe0004c7947 */ /* 0x000fea000383ffff */
.L_x_117:
[----:B---3--:R3:W4:Y:S02]  /*9890*/  SYNCS.PHASECHK.TRANS64.TRYWAIT P0, [R3+URZ+0x80], R0 ;  /* 0x00008000030075a7 */ /* 0x00872400080011ff */
[----:B----4-:R-:W-:Y:S05]  /*98a0*/  @!P0 NANOSLEEP.SYNCS 0x989680 ;  /* 0x009896800000895d */ /* 0x010fea0003900000 */
[----:B------:R-:W4:Y:S02]  /*98b0*/  @!P0 SYNCS.PHASECHK.TRANS64 P0, [R3+URZ+0x80], R0 ;  /* 0x00008000030085a7 */ /* 0x000f2400080010ff */
[----:B----4-:R-:W-:Y:S05]  /*98c0*/  @!P0 BRA `(.L_x_117) ;  /* 0xfffffffc00f08947 */ /* 0x010fea000383ffff */
[----:B------:R-:W-:Y:S05]  /*98d0*/  BRA `(.L_x_116) ;  /* 0xffffffe800607947 */ /* 0x000fea000383ffff */
        .weak           $__internal_0_$__cuda_sm10x_tcgen05_guardrail_trap_col_being_dealloced_not_returned_by_alloc
        .type           $__internal_0_$__cuda_sm10x_tcgen05_guardrail_trap_col_being_dealloced_not_returned_by_alloc,@function
        .size           $__internal_0_$__cuda_sm10x_tcgen05_guardrail_trap_col_being_dealloced_not_returned_by_alloc,($__internal_1_$__cuda_sm10x_tcgen05_guardrail_trap_phase_invalid_during_alloc - $__internal_0_$__cuda_sm10x_tcgen05_guardrail_trap_col_being_dealloced_not_returned_by_alloc)
$__internal_0_$__cuda_sm10x_tcgen05_guardrail_trap_col_being_dealloced_not_returned_by_alloc:
[----:B------:R-:W-:Y:S05]  /*98e0*/  BPT.TRAP 0x1 ;  /* 0x000000040000795c */ /* 0x000fea0000300000 */
[----:B------:R-:W-:-:S04]  /*98f0*/  HFMA2 R3, -RZ, RZ, 0, 0 ;  /* 0x00000000ff037431 */ /* 0x000fc800000001ff */
[----:B------:R-:W-:Y:S05]  /*9900*/  RET.REL.NODEC R2 `(_ZN7cutlass13device_kernelINS_4conv6kernel13ConvUniversalINS1_16ConvProblemShapeILNS1_8OperatorE1ELi3EEENS1_10collective14CollectiveConvINS1_47MainloopSm100TmaUmmaWarpSpecializedImplicitGemmILS5_1ELi8ELi3ELi1ELi2EN4cute5tupleIJNSA_1CILi1EEESD_SD_EEEEENSB_IJNSC_ILi64EEENSC_ILi128EEENSB_IJSG_EEEEEENS_6half_tESK_NSA_8TiledMMAINSA_8MMA_AtomIJNSA_20SM100_MMA_F16BF16_SSISK_SK_fLi64ELi128ELNSA_4UMMA5MajorE0ELSP_1ELNSO_7ScaleInE0ELSQ_0EEEEEENSA_6LayoutISE_NSB_IJNSC_ILi0EEESU_SU_EEEEENSB_IJNSA_10UnderscoreESX_SX_EEEEENS7_6detail27Sm100ImplicitGemmTileTraitsINSA_20SM90_TMA_LOAD_IM2COLENSA_14ComposedLayoutINSA_7SwizzleILi3ELi4ELi3EEENSA_18smem_ptr_flag_bitsILi16EEENST_INSB_IJNSC_ILi8EEESG_EEENSB_IJSG_SD_EEEEEEEvEENS11_INSA_13SM90_TMA_LOADENS13_IS15_S17_NST_INSB_IJSG_S18_EEENSB_IJSD_SG_EEEEEEEvEEEENS_8epilogue10collective18CollectiveEpilogueINS1L_23Sm100TmaWarpSpecializedILi4ELi2ELi16ELb1ELb0EEEJSJ_NSB_IJNST_ISG_SD_EENST_INSC_ILi32EEESD_EEEEESK_NSB_IJNSB_IJllllEEESD_SU_EEESK_S1V_NS1L_6fusion15FusionCallbacksIS1P_NS1W_17LinearCombinationISK_fSK_fLNS_15FloatRoundStyleE2EEESJ_S1T_JEEENSA_5SM1004TMEM4LOAD26SM100_TMEM_LOAD_16dp256b4xES12_NS13_INS14_ILi2ELi4ELi3EEES17_NST_INSB_IJS18_S1R_EEENSB_IJS1R_SD_EEEEEEENSA_17SM75_U32x4_LDSM_NENSA_21SM90_TMA_STORE_IM2COLES2A_NSA_17SM90_U32x4_STSM_NENSA_39AutoVectorizingCopyWithAssumedAlignmentILi128EEEEEEvvEEEEvNT_6ParamsE) ;  /* 0xffffff6402bc7950 */ /* 0x000fea0003c3ffff */
        .weak           $__internal_1_$__cuda_sm10x_tcgen05_guardrail_trap_phase_invalid_during_alloc
        .type           $__internal_1_$__cuda_sm10x_tcgen05_guardrail_trap_phase_invalid_during_alloc,@function
        .size           $__internal_1_$__cuda_sm10x_tcgen05_guardrail_trap_phase_invalid_during_alloc,($__internal_2_$__cuda_sm10x_tcgen05_guardrail_trap_unallocated_columns_being_dealloced - $__internal_1_$__cuda_sm10x_tcgen05_guardrail_trap_phase_invalid_during_alloc)
$__internal_1_$__cuda_sm10x_tcgen05_guardrail_trap_phase_invalid_during_alloc:
[----:B------:R-:W-:Y:S05]  /*9910*/  BPT.TRAP 0x1 ;  /* 0x000000040000795c */ /* 0x000fea0000300000 */
[----:B------:R-:W-:-:S04]  /*9920*/  MOV R3, 0x0 ;  /* 0x0000000000037802 */ /* 0x000fc80000000f00 */
[----:B------:R-:W-:Y:S05]  /*9930*/  RET.REL.NODEC R2 `(_ZN7cutlass13device_kernelINS_4conv6kernel13ConvUniversalINS1_16ConvProblemShapeILNS1_8OperatorE1ELi3EEENS1_10collective14CollectiveConvINS1_47MainloopSm100TmaUmmaWarpSpecializedImplicitGemmILS5_1ELi8ELi3ELi1ELi2EN4cute5tupleIJNSA_1CILi1EEESD_SD_EEEEENSB_IJNSC_ILi64EEENSC_ILi128EEENSB_IJSG_EEEEEENS_6half_tESK_NSA_8TiledMMAINSA_8MMA_AtomIJNSA_20SM100_MMA_F16BF16_SSISK_SK_fLi64ELi128ELNSA_4UMMA5MajorE0ELSP_1ELNSO_7ScaleInE0ELSQ_0EEEEEENSA_6LayoutISE_NSB_IJNSC_ILi0EEESU_SU_EEEEENSB_IJNSA_10UnderscoreESX_SX_EEEEENS7_6detail27Sm100ImplicitGemmTileTraitsINSA_20SM90_TMA_LOAD_IM2COLENSA_14ComposedLayoutINSA_7SwizzleILi3ELi4ELi3EEENSA_18smem_ptr_flag_bitsILi16EEENST_INSB_IJNSC_ILi8EEESG_EEENSB_IJSG_SD_EEEEEEEvEENS11_INSA_13SM90_TMA_LOADENS13_IS15_S17_NST_INSB_IJSG_S18_EEENSB_IJSD_SG_EEEEEEEvEEEENS_8epilogue10collective18CollectiveEpilogueINS1L_23Sm100TmaWarpSpecializedILi4ELi2ELi16ELb1ELb0EEEJSJ_NSB_IJNST_ISG_SD_EENST_INSC_ILi32EEESD_EEEEESK_NSB_IJNSB_IJllllEEESD_SU_EEESK_S1V_NS1L_6fusion15FusionCallbacksIS1P_NS1W_17LinearCombinationISK_fSK_fLNS_15FloatRoundStyleE2EEESJ_S1T_JEEENSA_5SM1004TMEM4LOAD26SM100_TMEM_LOAD_16dp256b4xES12_NS13_INS14_ILi2ELi4ELi3EEES17_NST_INSB_IJS18_S1R_EEENSB_IJS1R_SD_EEEEEEENSA_17SM75_U32x4_LDSM_NENSA_21SM90_TMA_STORE_IM2COLES2A_NSA_17SM90_U32x4_STSM_NENSA_39AutoVectorizingCopyWithAssumedAlignmentILi128EEEEEEvvEEEEvNT_6ParamsE) ;  /* 0xffffff6402b07950 */ /* 0x000fea0003c3ffff */
        .weak           $__internal_2_$__cuda_sm10x_tcgen05_guardrail_trap_unallocated_columns_being_dealloced
        .type           $__internal_2_$__cuda_sm10x_tcgen05_guardrail_trap_unallocated_columns_being_dealloced,@function
        .size           $__internal_2_$__cuda_sm10x_tcgen05_guardrail_trap_unallocated_columns_being_dealloced,(.L_x_178 - $__internal_2_$__cuda_sm10x_tcgen05_guardrail_trap_unallocated_columns_being_dealloced)
$__internal_2_$__cuda_sm10x_tcgen05_guardrail_trap_unallocated_columns_being_dealloced:
[----:B------:R-:W-:Y:S05]  /*9940*/  BPT.TRAP 0x1 ;  /* 0x000000040000795c */ /* 0x000fea0000300000 */
[----:B------:R-:W-:-:S04]  /*9950*/  HFMA2 R3, -RZ, RZ, 0, 0 ;  /* 0x00000000ff037431 */ /* 0x000fc800000001ff */
[----:B------:R-:W-:Y:S05]  /*9960*/  RET.REL.NODEC R2 `(_ZN7cutlass13device_kernelINS_4conv6kernel13ConvUniversalINS1_16ConvProblemShapeILNS1_8OperatorE1ELi3EEENS1_10collective14CollectiveConvINS1_47MainloopSm100TmaUmmaWarpSpecializedImplicitGemmILS5_1ELi8ELi3ELi1ELi2EN4cute5tupleIJNSA_1CILi1EEESD_SD_EEEEENSB_IJNSC_ILi64EEENSC_ILi128EEENSB_IJSG_EEEEEENS_6half_tESK_NSA_8TiledMMAINSA_8MMA_AtomIJNSA_20SM100_MMA_F16BF16_SSISK_SK_fLi64ELi128ELNSA_4UMMA5MajorE0ELSP_1ELNSO_7ScaleInE0ELSQ_0EEEEEENSA_6LayoutISE_NSB_IJNSC_ILi0EEESU_SU_EEEEENSB_IJNSA_10UnderscoreESX_SX_EEEEENS7_6detail27Sm100ImplicitGemmTileTraitsINSA_20SM90_TMA_LOAD_IM2COLENSA_14ComposedLayoutINSA_7SwizzleILi3ELi4ELi3EEENSA_18smem_ptr_flag_bitsILi16EEENST_INSB_IJNSC_ILi8EEESG_EEENSB_IJSG_SD_EEEEEEEvEENS11_INSA_13SM90_TMA_LOADENS13_IS15_S17_NST_INSB_IJSG_S18_EEENSB_IJSD_SG_EEEEEEEvEEEENS_8epilogue10collective18CollectiveEpilogueINS1L_23Sm100TmaWarpSpecializedILi4ELi2ELi16ELb1ELb0EEEJSJ_NSB_IJNST_ISG_SD_EENST_INSC_ILi32EEESD_EEEEESK_NSB_IJNSB_IJllllEEESD_SU_EEESK_S1V_NS1L_6fusion15FusionCallbacksIS1P_NS1W_17LinearCombinationISK_fSK_fLNS_15FloatRoundStyleE2EEESJ_S1T_JEEENSA_5SM1004TMEM4LOAD26SM100_TMEM_LOAD_16dp256b4xES12_NS13_INS14_ILi2ELi4ELi3EEES17_NST_INSB_IJS18_S1R_EEENSB_IJS1R_SD_EEEEEEENSA_17SM75_U32x4_LDSM_NENSA_21SM90_TMA_STORE_IM2COLES2A_NSA_17SM90_U32x4_STSM_NENSA_39AutoVectorizingCopyWithAssumedAlignmentILi128EEEEEEvvEEEEvNT_6ParamsE) ;  /* 0xffffff6402a47950 */ /* 0x000fea0003c3ffff */
.L_x_177:
[----:B------:R-:W-:-:S00]  /*9970*/  BRA `(.L_x_177) ;  /* 0xfffffffc00fc7947 */ /* 0x000fc0000383ffff */
[----:B------:R-:W-:-:S00]  /*9980*/  NOP ;  /* 0x0000000000007918 */ /* 0x000fc00000000000 */
[----:B------:R-:W-:-:S00]  /*9990*/  NOP ;  /* 0x0000000000007918 */ /* 0x000fc00000000000 */
[----:B------:R-:W-:-:S00]  /*99a0*/  NOP ;  /* 0x0000000000007918 */ /* 0x000fc00000000000 */
[----:B------:R-:W-:-:S00]  /*99b0*/  NOP ;  /* 0x0000000000007918 */ /* 0x000fc00000000000 */
[----:B------:R-:W-:-:S00]  /*99c0*/  NOP ;  /* 0x0000000000007918 */ /* 0x000fc00000000000 */
[----:B------:R-:W-:-:S00]  /*99d0*/  NOP ;  /* 0x0000000000007918 */ /* 0x000fc00000000000 */
[----:B------:R-:W-:-:S00]  /*99e0*/  NOP ;  /* 0x0000000000007918 */ /* 0x000fc00000000000 */
[----:B------:R-:W-:-:S00]  /*99f0*/  NOP ;  /* 0x0000000000007918 */ /* 0x000fc00000000000 */
.L_x_178:


//--------------------- .nv.global.init           --------------------------
	.section	.nv.global.init,"aw",@progbits
.nv.global.init:
	.type		$str$29,@object
	.size		$str$29,($str$30 - $str$29)
$str$29:
        /*0000*/ 	.byte	0x28, 0x61, 0x64, 0x64, 0x72, 0x65, 0x73, 0x73, 0x20, 0x26, 0x20, 0x6d, 0x61, 0x73, 0x6b, 0x29
        /*0010*/ 	.byte	0x20, 0x3d, 0x3d, 0x20, 0x30, 0x00
	.type		$str$30,@object
	.size		$str$30,($str$28 - $str$30)
$str$30:
        /*0016*/ 	.byte	0x2f, 0x74, 0x6d, 0x70, 0x2f, 0x63, 0x75, 0x74, 0x6c, 0x61, 0x73, 0x73, 0x5f, 0x73, 0x77, 0x65
        /*0026*/ 	.byte	0x65, 0x70, 0x5f, 0x73, 0x72, 0x63, 0x2f, 0x69, 0x6e, 0x63, 0x6c, 0x75, 0x64, 0x65, 0x2f, 0x63
        /*0036*/ 	.byte	0x75, 0x74, 0x65, 0x2f, 0x70, 0x6f, 0x69, 0x6e, 0x74, 0x65, 0x72, 0x5f, 0x66, 0x6c, 0x61, 0x67
        /*0046*/ 	.byte	0x67, 0x65, 0x64, 0x2e, 0x68, 0x70, 0x70, 0x00
	.type		$str$28,@object
	.size		$str$28,($str$27 - $str$28)
$str$28:
        /*004e*/ 	.byte	0x2f, 0x74, 0x6d, 0x70, 0x2f, 0x63, 0x75, 0x74, 0x6c, 0x61, 0x73, 0x73, 0x5f, 0x73, 0x77, 0x65
        /*005e*/ 	.byte	0x65, 0x70, 0x5f, 0x73, 0x72, 0x63, 0x2f, 0x69, 0x6e, 0x63, 0x6c, 0x75, 0x64, 0x65, 0x2f, 0x63
        /*006e*/ 	.byte	0x75, 0x74, 0x65, 0x2f, 0x61, 0x74, 0x6f, 0x6d, 0x2f, 0x63, 0x6f, 0x70, 0x79, 0x5f, 0x74, 0x72
        /*007e*/ 	.byte	0x61, 0x69, 0x74, 0x73, 0x5f, 0x73, 0x6d, 0x31, 0x30, 0x30, 0x2e, 0x68, 0x70, 0x70, 0x00
	.type		$str$27,@object
	.size		$str$27,(__unnamed_1 - $str$27)
$str$27:
        /*008d*/ 	.byte	0x28, 0x28, 0x75, 0x69, 0x6e, 0x74, 0x33, 0x32, 0x5f, 0x74, 0x28, 0x74, 0x68, 0x72, 0x65, 0x61
        /*009d*/ 	.byte	0x64, 0x49, 0x64, 0x78, 0x2e, 0x78, 0x29, 0x20, 0x2f, 0x20, 0x33, 0x32, 0x29, 0x20, 0x25, 0x20
        /*00ad*/ 	.byte	0x34, 0x29, 0x20, 0x3d, 0x3d, 0x20, 0x28, 0x28, 0x28, 0x74, 0x6d, 0x65, 0x6d, 0x5f, 0x61, 0x64
        /*00bd*/ 	.byte	0x64, 0x72, 0x20, 0x3e, 0x3e, 0x20, 0x31, 0x36, 0x29, 0x20, 0x2f, 0x20, 0x33, 0x32, 0x29, 0x20
        /*00cd*/ 	.byte	0x25, 0x20, 0x34, 0x29, 0x00
	.type		__unnamed_1,@object
	.size		__unnamed_1,(__unnamed_2 - __unnamed_1)
__unnamed_1:
        /*00d2*/ 	.byte	0x61, 0x75, 0x74, 0x6f, 0x20, 0x63, 0x75, 0x74, 0x65, 0x3a, 0x3a, 0x61, 0x73, 0x5f, 0x70, 0x6f
        /* <DEDUP_REMOVED lines=24> */
        /*0262*/ 	.byte	0x3e, 0x3e, 0x3e, 0x5d, 0x00
	.type		__unnamed_2,@object
	.size		__unnamed_2,(.L_2 - __unnamed_2)
__unnamed_2:
        /* <DEDUP_REMOVED lines=46> */
.L_2:


//--------------------- .nv.shared._ZN7cutlass13device_kernelINS_4conv6kernel13ConvUniversalINS1_16ConvProblemShapeILNS1_8OperatorE1ELi3EEENS1_10collective14CollectiveConvINS1_47MainloopSm100TmaUmmaWarpSpecializedImplicitGemmILS5_1ELi8ELi3ELi1ELi2EN4cute5tupleIJNSA_1CILi1EEESD_SD_EEEEENSB_IJNSC_ILi64EEENSC_ILi128EEENSB_IJSG_EEEEEENS_6half_tESK_NSA_8TiledMMAINSA_8MMA_AtomIJNSA_20SM100_MMA_F16BF16_SSISK_SK_fLi64ELi128ELNSA_4UMMA5MajorE0ELSP_1ELNSO_7ScaleInE0ELSQ_0EEEEEENSA_6LayoutISE_NSB_IJNSC_ILi0EEESU_SU_EEEEENSB_IJNSA_10UnderscoreESX_SX_EEEEENS7_6detail27Sm100ImplicitGemmTileTraitsINSA_20SM90_TMA_LOAD_IM2COLENSA_14ComposedLayoutINSA_7SwizzleILi3ELi4ELi3EEENSA_18smem_ptr_flag_bitsILi16EEENST_INSB_IJNSC_ILi8EEESG_EEENSB_IJSG_SD_EEEEEEEvEENS11_INSA_13SM90_TMA_LOADENS13_IS15_S17_NST_INSB_IJSG_S18_EEENSB_IJSD_SG_EEEEEEEvEEEENS_8epilogue10collective18CollectiveEpilogueINS1L_23Sm100TmaWarpSpecializedILi4ELi2ELi16ELb1ELb0EEEJSJ_NSB_IJNST_ISG_SD_EENST_INSC_ILi32EEESD_EEEEESK_NSB_IJNSB_IJllllEEESD_SU_EEESK_S1V_NS1L_6fusion15FusionCallbacksIS1P_NS1W_17LinearCombinationISK_fSK_fLNS_15FloatRoundStyleE2EEESJ_S1T_JEEENSA_5SM1004TMEM4LOAD26SM100_TMEM_LOAD_16dp256b4xES12_NS13_INS14_ILi2ELi4ELi3EEES17_NST_INSB_IJS18_S1R_EEENSB_IJS1R_SD_EEEEEEENSA_17SM75_U32x4_LDSM_NENSA_21SM90_TMA_STORE_IM2COLES2A_NSA_17SM90_U32x4_STSM_NENSA_39AutoVectorizingCopyWithAssumedAlignmentILi128EEEEEEvvEEEEvNT_6ParamsE --------------------------
	.section	.nv.shared._ZN7cutlass13device_kernelINS_4conv6kernel13ConvUniversalINS1_16ConvProblemShapeILNS1_8OperatorE1ELi3EEENS1_10collective14CollectiveConvINS1_47MainloopSm100TmaUmmaWarpSpecializedImplicitGemmILS5_1ELi8ELi3ELi1ELi2EN4cute5tupleIJNSA_1CILi1EEESD_SD_EEEEENSB_IJNSC_ILi64EEENSC_ILi128EEENSB_IJSG_EEEEEENS_6half_tESK_NSA_8TiledMMAINSA_8MMA_AtomIJNSA_20SM100_MMA_F16BF16_SSISK_SK_fLi64ELi128ELNSA_4UMMA5MajorE0ELSP_1ELNSO_7ScaleInE0ELSQ_0EEEEEENSA_6LayoutISE_NSB_IJNSC_ILi0EEESU_SU_EEEEENSB_IJNSA_10UnderscoreESX_SX_EEEEENS7_6detail27Sm100ImplicitGemmTileTraitsINSA_20SM90_TMA_LOAD_IM2COLENSA_14ComposedLayoutINSA_7SwizzleILi3ELi4ELi3EEENSA_18smem_ptr_flag_bitsILi16EEENST_INSB_IJNSC_ILi8EEESG_EEENSB_IJSG_SD_EEEEEEEvEENS11_INSA_13SM90_TMA_LOADENS13_IS15_S17_NST_INSB_IJSG_S18_EEENSB_IJSD_SG_EEEEEEEvEEEENS_8epilogue10collective18CollectiveEpilogueINS1L_23Sm100TmaWarpSpecializedILi4ELi2ELi16ELb1ELb0EEEJSJ_NSB_IJNST_ISG_SD_EENST_INSC_ILi32EEESD_EEEEESK_NSB_IJNSB_IJllllEEESD_SU_EEESK_S1V_NS1L_6fusion15FusionCallbacksIS1P_NS1W_17LinearCombinationISK_fSK_fLNS_15FloatRoundStyleE2EEESJ_S1T_JEEENSA_5SM1004TMEM4LOAD26SM100_TMEM_LOAD_16dp256b4xES12_NS13_INS14_ILi2ELi4ELi3EEES17_NST_INSB_IJS18_S1R_EEENSB_IJS1R_SD_EEEEEEENSA_17SM75_U32x4_LDSM_NENSA_21SM90_TMA_STORE_IM2COLES2A_NSA_17SM90_U32x4_STSM_NENSA_39AutoVectorizingCopyWithAssumedAlignmentILi128EEEEEEvvEEEEvNT_6ParamsE,"aw",@nobits
	.sectionflags	@""
	.align	16
	.zero		1024


//--------------------- .nv.shared.reserved.0     --------------------------
	.section	.nv.shared.reserved.0,"aw",@nobits
	.weak		__nv_reservedSMEM_offset_0_alias
	.size		__nv_reservedSMEM_offset_0_alias, 0, 64
	.other		__nv_reservedSMEM_offset_0_alias,@"STO_CUDA_RESERVED_SHARED STV_DEFAULT"
__nv_reservedSMEM_offset_0_alias:
	.zero		0
.nv.shared.reserved.0:
	.zero		64
	.weak		__nv_reservedSMEM_tcgen05_partition
	.type		__nv_reservedSMEM_tcgen05_partition,@object
	.size		__nv_reservedSMEM_tcgen05_partition,(.L_0 - __nv_reservedSMEM_tcgen05_partition)
__nv_reservedSMEM_tcgen05_partition:
	.zero		32
.L_0:


//--------------------- .nv.global                --------------------------
	.section	.nv.global,"aw",@nobits
.nv.global:
	.type		_ZN39_INTERNAL_8ecc8552_4_k_cu_0b1240da_41524cute1_E,@object
	.size		_ZN39_INTERNAL_8ecc8552_4_k_cu_0b1240da_41524cute1_E,(_ZN39_INTERNAL_8ecc8552_4_k_cu_0b1240da_41524cuda3std3__45__cpo6cbeginE - _ZN39_INTERNAL_8ecc8552_4_k_cu_0b1240da_41524cute1_E)
_ZN39_INTERNAL_8ecc8552_4_k_cu_0b1240da_41524cute1_E:
	.zero		1
	.type		_ZN39_INTERNAL_8ecc8552_4_k_cu_0b1240da_41524cuda3std3__45__cpo6cbeginE,@object
	.size		_ZN39_INTERNAL_8ecc8552_4_k_cu_0b1240da_41524cuda3std3__45__cpo6cbeginE,(_ZN39_INTERNAL_8ecc8552_4_k_cu_0b1240da_41524cuda3std3__48in_placeE - _ZN39_INTERNAL_8ecc8552_4_k_cu_0b1240da_41524cuda3std3__45__cpo6cbeginE)
_ZN39_INTERNAL_8ecc8552_4_k_cu_0b1240da_41524cuda3std3__45__cpo6cbeginE:
	.zero		1
	.type		_ZN39_INTERNAL_8ecc8552_4_k_cu_0b1240da_41524cuda3std3__48in_placeE,@object
	.size		_ZN39_INTERNAL_8ecc8552_4_k_cu_0b1240da_41524cuda3std3__48in_placeE,(_ZN39_INTERNAL_8ecc8552_4_k_cu_0b1240da_41524cuda3std6ranges3__45__cpo9iter_moveE - _ZN39_INTERNAL_8ecc8552_4_k_cu_0b1240da_41524cuda3std3__48in_placeE)
_ZN39_INTERNAL_8ecc8552_4_k_cu_0b1240da_41524cuda3std3__48in_placeE:
	.zero		1
	.type		_ZN39_INTERNAL_8ecc8552_4_k_cu_0b1240da_41524cuda3std6ranges3__45__cpo9iter_moveE,@object
	.size		_ZN39_INTERNAL_8ecc8552_4_k_cu_0b1240da_41524cuda3std6ranges3__45__cpo9iter_moveE,(_ZN39_INTERNAL_8ecc8552_4_k_cu_0b1240da_41524cuda3std3__45__cpo5beginE - _ZN39_INTERNAL_8ecc8552_4_k_cu_0b1240da_41524cuda3std6ranges3__45__cpo9iter_moveE)
_ZN39_INTERNAL_8ecc8552_4_k_cu_0b1240da_41524cuda3std6ranges3__45__cpo9iter_moveE:
	.zero		1
	.type		_ZN39_INTERNAL_8ecc8552_4_k_cu_0b1240da_41524cuda3std3__45__cpo5beginE,@object
	.size		_ZN39_INTERNAL_8ecc8552_4_k_cu_0b1240da_41524cuda3std3__45__cpo5beginE,(_ZN39_INTERNAL_8ecc8552_4_k_cu_0b1240da_41524cuda3std3__441_GLOBAL__N__8ecc8552_4_k_cu_0b1240da_41526ignoreE - _ZN39_INTERNAL_8ecc8552_4_k_cu_0b1240da_41524cuda3std3__45__cpo5beginE)
_ZN39_INTERNAL_8ecc8552_4_k_cu_0b1240da_41524cuda3std3__45__cpo5beginE:
	.zero		1
	.type		_ZN39_INTERNAL_8ecc8552_4_k_cu_0b1240da_41524cuda3std3__441_GLOBAL__N__8ecc8552_4_k_cu_0b1240da_41526ignoreE,@object
	.size		_ZN39_INTERNAL_8ecc8552_4_k_cu_0b1240da_41524cuda3std3__441_GLOBAL__N__8ecc8552_4_k_cu_0b1240da_41526ignoreE,(_ZN39_INTERNAL_8ecc8552_4_k_cu_0b1240da_41524cute7productE - _ZN39_INTERNAL_8ecc8552_4_k_cu_0b1240da_41524cuda3std3__441_GLOBAL__N__8ecc8552_4_k_cu_0b1240da_41526ignoreE)
_ZN39_INTERNAL_8ecc8552_4_k_cu_0b1240da_41524cuda3std3__441_GLOBAL__N__8ecc8552_4_k_cu_0b1240da_41526ignoreE:
	.zero		1
	.type		_ZN39_INTERNAL_8ecc8552_4_k_cu_0b1240da_41524cute7productE,@object
	.size		_ZN39_INTERNAL_8ecc8552_4_k_cu_0b1240da_41524cute7productE,(_ZN39_INTERNAL_8ecc8552_4_k_cu_0b1240da_41524cuda3std3__45__cpo3endE - _ZN39_INTERNAL_8ecc8552_4_k_cu_0b1240da_41524cute7productE)
_ZN39_INTERNAL_8ecc8552_4_k_cu_0b1240da_41524cute7productE:
	.zero		1
	.type		_ZN39_INTERNAL_8ecc8552_4_k_cu_0b1240da_41524cuda3std3__45__cpo3endE,@object
	.size		_ZN39_INTERNAL_8ecc8552_4_k_cu_0b1240da_41524cuda3std3__45__cpo3endE,(_ZN39_INTERNAL_8ecc8552_4_k_cu_0b1240da_41524cuda3std3__419piecewise_constructE - _ZN39_INTERNAL_8ecc8552_4_k_cu_0b1240da_41524cuda3std3__45__cpo3endE)
_ZN39_INTERNAL_8ecc8552_4_k_cu_0b1240da_41524cuda3std3__45__cpo3endE:
	.zero		1
	.type		_ZN39_INTERNAL_8ecc8552_4_k_cu_0b1240da_41524cuda3std3__419piecewise_constructE,@object
	.size		_ZN39_INTERNAL_8ecc8552_4_k_cu_0b1240da_41524cuda3std3__419piecewise_constructE,(_ZN39_INTERNAL_8ecc8552_4_k_cu_0b1240da_41524cuda3std3__45__cpo4cendE - _ZN39_INTERNAL_8ecc8552_4_k_cu_0b1240da_41524cuda3std3__419piecewise_constructE)
_ZN39_INTERNAL_8ecc8552_4_k_cu_0b1240da_41524cuda3std3__419piecewise_constructE:
	.zero		1
	.type		_ZN39_INTERNAL_8ecc8552_4_k_cu_0b1240da_41524cuda3std3__45__cpo4cendE,@object
	.size		_ZN39_INTERNAL_8ecc8552_4_k_cu_0b1240da_41524cuda3std3__45__cpo4cendE,(_ZN39_INTERNAL_8ecc8552_4_k_cu_0b1240da_41524cuda3std6ranges3__45__cpo4swapE - _ZN39_INTERNAL_8ecc8552_4_k_cu_0b1240da_41524cuda3std3__45__cpo4cendE)
_ZN39_INTERNAL_8ecc8552_4_k_cu_0b1240da_41524cuda3std3__45__cpo4cendE:
	.zero		1
	.type		_ZN39_INTERNAL_8ecc8552_4_k_cu_0b1240da_41524cuda3std6ranges3__45__cpo4swapE,@object
	.size		_ZN39_INTERNAL_8ecc8552_4_k_cu_0b1240da_41524cuda3std6ranges3__45__cpo4swapE,(.L_10 - _ZN39_INTERNAL_8ecc8552_4_k_cu_0b1240da_41524cuda3std6ranges3__45__cpo4swapE)
_ZN39_INTERNAL_8ecc8552_4_k_cu_0b1240da_41524cuda3std6ranges3__45__cpo4swapE:
	.zero		1
.L_10:


//--------------------- .nv.constant0._ZN7cutlass13device_kernelINS_4conv6kernel13ConvUniversalINS1_16ConvProblemShapeILNS1_8OperatorE1ELi3EEENS1_10collective14CollectiveConvINS1_47MainloopSm100TmaUmmaWarpSpecializedImplicitGemmILS5_1ELi8ELi3ELi1ELi2EN4cute5tupleIJNSA_1CILi1EEESD_SD_EEEEENSB_IJNSC_ILi64EEENSC_ILi128EEENSB_IJSG_EEEEEENS_6half_tESK_NSA_8TiledMMAINSA_8MMA_AtomIJNSA_20SM100_MMA_F16BF16_SSISK_SK_fLi64ELi128ELNSA_4UMMA5MajorE0ELSP_1ELNSO_7ScaleInE0ELSQ_0EEEEEENSA_6LayoutISE_NSB_IJNSC_ILi0EEESU_SU_EEEEENSB_IJNSA_10UnderscoreESX_SX_EEEEENS7_6detail27Sm100ImplicitGemmTileTraitsINSA_20SM90_TMA_LOAD_IM2COLENSA_14ComposedLayoutINSA_7SwizzleILi3ELi4ELi3EEENSA_18smem_ptr_flag_bitsILi16EEENST_INSB_IJNSC_ILi8EEESG_EEENSB_IJSG_SD_EEEEEEEvEENS11_INSA_13SM90_TMA_LOADENS13_IS15_S17_NST_INSB_IJSG_S18_EEENSB_IJSD_SG_EEEEEEEvEEEENS_8epilogue10collective18CollectiveEpilogueINS1L_23Sm100TmaWarpSpecializedILi4ELi2ELi16ELb1ELb0EEEJSJ_NSB_IJNST_ISG_SD_EENST_INSC_ILi32EEESD_EEEEESK_NSB_IJNSB_IJllllEEESD_SU_EEESK_S1V_NS1L_6fusion15FusionCallbacksIS1P_NS1W_17LinearCombinationISK_fSK_fLNS_15FloatRoundStyleE2EEESJ_S1T_JEEENSA_5SM1004TMEM4LOAD26SM100_TMEM_LOAD_16dp256b4xES12_NS13_INS14_ILi2ELi4ELi3EEES17_NST_INSB_IJS18_S1R_EEENSB_IJS1R_SD_EEEEEEENSA_17SM75_U32x4_LDSM_NENSA_21SM90_TMA_STORE_IM2COLES2A_NSA_17SM90_U32x4_STSM_NENSA_39AutoVectorizingCopyWithAssumedAlignmentILi128EEEEEEvvEEEEvNT_6ParamsE --------------------------
	.section	.nv.constant0._ZN7cutlass13device_kernelINS_4conv6kernel13ConvUniversalINS1_16ConvProblemShapeILNS1_8OperatorE1ELi3EEENS1_10collective14CollectiveConvINS1_47MainloopSm100TmaUmmaWarpSpecializedImplicitGemmILS5_1ELi8ELi3ELi1ELi2EN4cute5tupleIJNSA_1CILi1EEESD_SD_EEEEENSB_IJNSC_ILi64EEENSC_ILi128EEENSB_IJSG_EEEEEENS_6half_tESK_NSA_8TiledMMAINSA_8MMA_AtomIJNSA_20SM100_MMA_F16BF16_SSISK_SK_fLi64ELi128ELNSA_4UMMA5MajorE0ELSP_1ELNSO_7ScaleInE0ELSQ_0EEEEEENSA_6LayoutISE_NSB_IJNSC_ILi0EEESU_SU_EEEEENSB_IJNSA_10UnderscoreESX_SX_EEEEENS7_6detail27Sm100ImplicitGemmTileTraitsINSA_20SM90_TMA_LOAD_IM2COLENSA_14ComposedLayoutINSA_7SwizzleILi3ELi4ELi3EEENSA_18smem_ptr_flag_bitsILi16EEENST_INSB_IJNSC_ILi8EEESG_EEENSB_IJSG_SD_EEEEEEEvEENS11_INSA_13SM90_TMA_LOADENS13_IS15_S17_NST_INSB_IJSG_S18_EEENSB_IJSD_SG_EEEEEEEvEEEENS_8epilogue10collective18CollectiveEpilogueINS1L_23Sm100TmaWarpSpecializedILi4ELi2ELi16ELb1ELb0EEEJSJ_NSB_IJNST_ISG_SD_EENST_INSC_ILi32EEESD_EEEEESK_NSB_IJNSB_IJllllEEESD_SU_EEESK_S1V_NS1L_6fusion15FusionCallbacksIS1P_NS1W_17LinearCombinationISK_fSK_fLNS_15FloatRoundStyleE2EEESJ_S1T_JEEENSA_5SM1004TMEM4LOAD26SM100_TMEM_LOAD_16dp256b4xES12_NS13_INS14_ILi2ELi4ELi3EEES17_NST_INSB_IJS18_S1R_EEENSB_IJS1R_SD_EEEEEEENSA_17SM75_U32x4_LDSM_NENSA_21SM90_TMA_STORE_IM2COLES2A_NSA_17SM90_U32x4_STSM_NENSA_39AutoVectorizingCopyWithAssumedAlignmentILi128EEEEEEvvEEEEvNT_6ParamsE,"a",@progbits
	.sectionflags	@""
	.align	4
.nv.constant0._ZN7cutlass13device_kernelINS_4conv6kernel13ConvUniversalINS1_16ConvProblemShapeILNS1_8OperatorE1ELi3EEENS1_10collective14CollectiveConvINS1_47MainloopSm100TmaUmmaWarpSpecializedImplicitGemmILS5_1ELi8ELi3ELi1ELi2EN4cute5tupleIJNSA_1CILi1EEESD_SD_EEEEENSB_IJNSC_ILi64EEENSC_ILi128EEENSB_IJSG_EEEEEENS_6half_tESK_NSA_8TiledMMAINSA_8MMA_AtomIJNSA_20SM100_MMA_F16BF16_SSISK_SK_fLi64ELi128ELNSA_4UMMA5MajorE0ELSP_1ELNSO_7ScaleInE0ELSQ_0EEEEEENSA_6LayoutISE_NSB_IJNSC_ILi0EEESU_SU_EEEEENSB_IJNSA_10UnderscoreESX_SX_EEEEENS7_6detail27Sm100ImplicitGemmTileTraitsINSA_20SM90_TMA_LOAD_IM2COLENSA_14ComposedLayoutINSA_7SwizzleILi3ELi4ELi3EEENSA_18smem_ptr_flag_bitsILi16EEENST_INSB_IJNSC_ILi8EEESG_EEENSB_IJSG_SD_EEEEEEEvEENS11_INSA_13SM90_TMA_LOADENS13_IS15_S17_NST_INSB_IJSG_S18_EEENSB_IJSD_SG_EEEEEEEvEEEENS_8epilogue10collective18CollectiveEpilogueINS1L_23Sm100TmaWarpSpecializedILi4ELi2ELi16ELb1ELb0EEEJSJ_NSB_IJNST_ISG_SD_EENST_INSC_ILi32EEESD_EEEEESK_NSB_IJNSB_IJllllEEESD_SU_EEESK_S1V_NS1L_6fusion15FusionCallbacksIS1P_NS1W_17LinearCombinationISK_fSK_fLNS_15FloatRoundStyleE2EEESJ_S1T_JEEENSA_5SM1004TMEM4LOAD26SM100_TMEM_LOAD_16dp256b4xES12_NS13_INS14_ILi2ELi4ELi3EEES17_NST_INSB_IJS18_S1R_EEENSB_IJS1R_SD_EEEEEEENSA_17SM75_U32x4_LDSM_NENSA_21SM90_TMA_STORE_IM2COLES2A_NSA_17SM90_U32x4_STSM_NENSA_39AutoVectorizingCopyWithAssumedAlignmentILi128EEEEEEvvEEEEvNT_6ParamsE:
	.zero		3200


//--------------------- SYMBOLS --------------------------

	.type		.nv.reservedSmem.offset0,@object
	.size		.nv.reservedSmem.offset0,0x4
	.type		.nv.reservedSmem.cap,@object
	.size		.nv.reservedSmem.cap,0x4
	.type		__assertfail,@function
